	.target	sm_90a

	.elftype	@"ET_EXEC"


//--------------------- .note.nv.tkinfo           --------------------------
	.section	.note.nv.tkinfo,"",@"SHT_NOTE"
	.sectionflags	@"SHF_NOTE_NV_TKINFO"
	.tkinfo
        /*0018*/ 	.word	0x00000002
        /*0030*/ 	.string	""
        /*0030*/ 	.string	"ptxas"
        /*0030*/ 	.string	"Cuda compilation tools, release 13.0, V13.0.88"
        /*0030*/ 	.string	"Build cuda_13.0.r13.0/compiler.36424714_0"
        /*0030*/ 	.string	"-arch sm_90a -m 64 "



//--------------------- .note.nv.cuinfo           --------------------------
	.section	.note.nv.cuinfo,"",@"SHT_NOTE"
	.sectionflags	@"SHF_NOTE_NV_CUINFO"
        /*0018*/ 	.short	0x0002
        /*001a*/ 	.short	0x005a
        /*001c*/ 	.short	0x0082
	.zero		2


//--------------------- .nv.info                  --------------------------
	.section	.nv.info,"",@"SHT_CUDA_INFO"
	.align	4


	//----- nvinfo : EIATTR_REGCOUNT
	.align		4
        /*0000*/ 	.byte	0x04, 0x2f
        /*0002*/ 	.short	(.L_12 - .L_11)
	.align		4
.L_11:
        /*0004*/ 	.word	index@(_ZN7cutlass13device_kernelINS_4gemm6kernel13GemmUniversalIN4cute5tupleIJiiiiEEENS1_10collective13CollectiveMmaINS1_37MainloopSm90TmaGmmaWarpSpecializedFP8ILi18ENS5_IJNS4_1CILi2EEESB_NSA_ILi1EEEEEENS1_35KernelTmaWarpSpecializedCooperativeEEENS5_IJNSA_ILi128EEENSA_ILi256EEENSA_ILi32EEEEEENS_12float_e4m3_tENS5_IJlSC_lEEESK_SL_NS4_8TiledMMAINS4_8MMA_AtomIJNS4_4SM904GMMA31MMA_64x256x32_F32E4M3E4M3_SS_TNILNSP_7ScaleInE1ELSR_1EEEEEENS4_6LayoutINS5_IJSB_SC_SC_EEENS5_IJSC_NSA_ILi0EEESW_EEEEENS5_IJNS4_10UnderscoreESZ_SZ_EEEEENS4_23SM90_TMA_LOAD_MULTICASTENS4_14ComposedLayoutINS4_7SwizzleILi1ELi4ELi3EEENS4_18smem_ptr_flag_bitsILi8EEENSU_INS5_IJNSA_ILi8EEESI_EEENS5_IJSI_SC_EEEEEEEvNS4_8identityES12_S1C_vS1D_EENS_8epilogue10collective6detail29Sm90TmaWarpSpecializedAdapterINS1G_15DefaultEpilogueISK_SL_SL_NS1F_6thread17LinearCombinationISK_Li1EffLNS1K_9ScaleType4KindE0ELNS_15FloatRoundStyleE2ESK_EENS1_15EpilogueDefaultEEEEEvvEEEEvNT_6ParamsE)
        /*0008*/ 	.word	0x000000a8


	//----- nvinfo : EIATTR_FRAME_SIZE
	.align		4
.L_12:
        /*000c*/ 	.byte	0x04, 0x11
        /*000e*/ 	.short	(.L_14 - .L_13)
	.align		4
.L_13:
        /*0010*/ 	.word	index@(_ZN7cutlass13device_kernelINS_4gemm6kernel13GemmUniversalIN4cute5tupleIJiiiiEEENS1_10collective13CollectiveMmaINS1_37MainloopSm90TmaGmmaWarpSpecializedFP8ILi18ENS5_IJNS4_1CILi2EEESB_NSA_ILi1EEEEEENS1_35KernelTmaWarpSpecializedCooperativeEEENS5_IJNSA_ILi128EEENSA_ILi256EEENSA_ILi32EEEEEENS_12float_e4m3_tENS5_IJlSC_lEEESK_SL_NS4_8TiledMMAINS4_8MMA_AtomIJNS4_4SM904GMMA31MMA_64x256x32_F32E4M3E4M3_SS_TNILNSP_7ScaleInE1ELSR_1EEEEEENS4_6LayoutINS5_IJSB_SC_SC_EEENS5_IJSC_NSA_ILi0EEESW_EEEEENS5_IJNS4_10UnderscoreESZ_SZ_EEEEENS4_23SM90_TMA_LOAD_MULTICASTENS4_14ComposedLayoutINS4_7SwizzleILi1ELi4ELi3EEENS4_18smem_ptr_flag_bitsILi8EEENSU_INS5_IJNSA_ILi8EEESI_EEENS5_IJSI_SC_EEEEEEEvNS4_8identityES12_S1C_vS1D_EENS_8epilogue10collective6detail29Sm90TmaWarpSpecializedAdapterINS1G_15DefaultEpilogueISK_SL_SL_NS1F_6thread17LinearCombinationISK_Li1EffLNS1K_9ScaleType4KindE0ELNS_15FloatRoundStyleE2ESK_EENS1_15EpilogueDefaultEEEEEvvEEEEvNT_6ParamsE)
        /*0014*/ 	.word	0x00000108


	//----- nvinfo : EIATTR_MIN_STACK_SIZE
	.align		4
.L_14:
        /*0018*/ 	.byte	0x04, 0x12
        /*001a*/ 	.short	(.L_16 - .L_15)
	.align		4
.L_15:
        /*001c*/ 	.word	index@(_ZN7cutlass13device_kernelINS_4gemm6kernel13GemmUniversalIN4cute5tupleIJiiiiEEENS1_10collective13CollectiveMmaINS1_37MainloopSm90TmaGmmaWarpSpecializedFP8ILi18ENS5_IJNS4_1CILi2EEESB_NSA_ILi1EEEEEENS1_35KernelTmaWarpSpecializedCooperativeEEENS5_IJNSA_ILi128EEENSA_ILi256EEENSA_ILi32EEEEEENS_12float_e4m3_tENS5_IJlSC_lEEESK_SL_NS4_8TiledMMAINS4_8MMA_AtomIJNS4_4SM904GMMA31MMA_64x256x32_F32E4M3E4M3_SS_TNILNSP_7ScaleInE1ELSR_1EEEEEENS4_6LayoutINS5_IJSB_SC_SC_EEENS5_IJSC_NSA_ILi0EEESW_EEEEENS5_IJNS4_10UnderscoreESZ_SZ_EEEEENS4_23SM90_TMA_LOAD_MULTICASTENS4_14ComposedLayoutINS4_7SwizzleILi1ELi4ELi3EEENS4_18smem_ptr_flag_bitsILi8EEENSU_INS5_IJNSA_ILi8EEESI_EEENS5_IJSI_SC_EEEEEEEvNS4_8identityES12_S1C_vS1D_EENS_8epilogue10collective6detail29Sm90TmaWarpSpecializedAdapterINS1G_15DefaultEpilogueISK_SL_SL_NS1F_6thread17LinearCombinationISK_Li1EffLNS1K_9ScaleType4KindE0ELNS_15FloatRoundStyleE2ESK_EENS1_15EpilogueDefaultEEEEEvvEEEEvNT_6ParamsE)
        /*0020*/ 	.word	0x00000108
.L_16:


//--------------------- .nv.compat                --------------------------
	.section	.nv.compat,"",@"SHT_CUDA_COMPAT_INFO"
	.align	4
        /*0000*/ 	.byte	0x02, 0x09, 0x01, 0x00, 0x02, 0x02, 0x04, 0x00, 0x02, 0x05, 0x05, 0x00, 0x03, 0x07, 0x01, 0x01
        /*0010*/ 	.byte	0x02, 0x03, 0x01, 0x00, 0x02, 0x06, 0x01, 0x00, 0x04, 0x0b, 0x08, 0x00, 0x00, 0x00, 0x00, 0x00
        /*0020*/ 	.byte	0x00, 0x00, 0x00, 0x00


//--------------------- .nv.info._ZN7cutlass13device_kernelINS_4gemm6kernel13GemmUniversalIN4cute5tupleIJiiiiEEENS1_10collective13CollectiveMmaINS1_37MainloopSm90TmaGmmaWarpSpecializedFP8ILi18ENS5_IJNS4_1CILi2EEESB_NSA_ILi1EEEEEENS1_35KernelTmaWarpSpecializedCooperativeEEENS5_IJNSA_ILi128EEENSA_ILi256EEENSA_ILi32EEEEEENS_12float_e4m3_tENS5_IJlSC_lEEESK_SL_NS4_8TiledMMAINS4_8MMA_AtomIJNS4_4SM904GMMA31MMA_64x256x32_F32E4M3E4M3_SS_TNILNSP_7ScaleInE1ELSR_1EEEEEENS4_6LayoutINS5_IJSB_SC_SC_EEENS5_IJSC_NSA_ILi0EEESW_EEEEENS5_IJNS4_10UnderscoreESZ_SZ_EEEEENS4_23SM90_TMA_LOAD_MULTICASTENS4_14ComposedLayoutINS4_7SwizzleILi1ELi4ELi3EEENS4_18smem_ptr_flag_bitsILi8EEENSU_INS5_IJNSA_ILi8EEESI_EEENS5_IJSI_SC_EEEEEEEvNS4_8identityES12_S1C_vS1D_EENS_8epilogue10collective6detail29Sm90TmaWarpSpecializedAdapterINS1G_15DefaultEpilogueISK_SL_SL_NS1F_6thread17LinearCombinationISK_Li1EffLNS1K_9ScaleType4KindE0ELNS_15FloatRoundStyleE2ESK_EENS1_15EpilogueDefaultEEEEEvvEEEEvNT_6ParamsE --------------------------
	.section	.nv.info._ZN7cutlass13device_kernelINS_4gemm6kernel13GemmUniversalIN4cute5tupleIJiiiiEEENS1_10collective13CollectiveMmaINS1_37MainloopSm90TmaGmmaWarpSpecializedFP8ILi18ENS5_IJNS4_1CILi2EEESB_NSA_ILi1EEEEEENS1_35KernelTmaWarpSpecializedCooperativeEEENS5_IJNSA_ILi128EEENSA_ILi256EEENSA_ILi32EEEEEENS_12float_e4m3_tENS5_IJlSC_lEEESK_SL_NS4_8TiledMMAINS4_8MMA_AtomIJNS4_4SM904GMMA31MMA_64x256x32_F32E4M3E4M3_SS_TNILNSP_7ScaleInE1ELSR_1EEEEEENS4_6LayoutINS5_IJSB_SC_SC_EEENS5_IJSC_NSA_ILi0EEESW_EEEEENS5_IJNS4_10UnderscoreESZ_SZ_EEEEENS4_23SM90_TMA_LOAD_MULTICASTENS4_14ComposedLayoutINS4_7SwizzleILi1ELi4ELi3EEENS4_18smem_ptr_flag_bitsILi8EEENSU_INS5_IJNSA_ILi8EEESI_EEENS5_IJSI_SC_EEEEEEEvNS4_8identityES12_S1C_vS1D_EENS_8epilogue10collective6detail29Sm90TmaWarpSpecializedAdapterINS1G_15DefaultEpilogueISK_SL_SL_NS1F_6thread17LinearCombinationISK_Li1EffLNS1K_9ScaleType4KindE0ELNS_15FloatRoundStyleE2ESK_EENS1_15EpilogueDefaultEEEEEvvEEEEvNT_6ParamsE,"",@"SHT_CUDA_INFO"
	.sectionflags	@""
	.align	4


	//----- nvinfo : EIATTR_CUDA_API_VERSION
	.align		4
        /*0000*/ 	.byte	0x04, 0x37
        /*0002*/ 	.short	(.L_18 - .L_17)
.L_17:
        /*0004*/ 	.word	0x00000082


	//----- nvinfo : EIATTR_KPARAM_INFO
	.align		4
.L_18:
        /*0008*/ 	.byte	0x04, 0x17
        /*000a*/ 	.short	(.L_20 - .L_19)
.L_19:
        /*000c*/ 	.word	0x00000000
        /*0010*/ 	.short	0x0000
        /*0012*/ 	.short	0x0070
        /*0014*/ 	.byte	0x00, 0xf0, 0x01, 0x10


	//----- nvinfo : EIATTR_SPARSE_MMA_MASK
	.align		4
.L_20:
        /*0018*/ 	.byte	0x03, 0x50
        /*001a*/ 	.short	0x0000


	//----- nvinfo : EIATTR_MAXREG_COUNT
	.align		4
        /*001c*/ 	.byte	0x03, 0x1b
        /*001e*/ 	.short	0x00a8


	//----- nvinfo : EIATTR_NUM_BARRIERS
	.align		4
        /*0020*/ 	.byte	0x02, 0x4c
        /*0022*/ 	.byte	0x01
	.zero		1


	//----- nvinfo : EIATTR_ANNOTATIONS
	.align		4
        /*0024*/ 	.byte	0x04, 0x55
        /*0026*/ 	.short	(.L_22 - .L_21)


	//   ....[0]....
.L_21:
        /*0028*/ 	.word	0x00000001
        /*002c*/ 	.byte	0x00, 0x09, 0x00, 0x00, 0x01, 0x00, 0x00, 0x00, 0xf0, 0x09, 0x00, 0x00, 0x01, 0x00, 0x00, 0x00
        /* <DEDUP_REMOVED lines=198> */
        /*0c9c*/ 	.byte	0x70, 0x0d, 0x01, 0x00


	//----- nvinfo : EIATTR_MERCURY_ISA_VERSION
	.align		4
.L_22:
        /*0ca0*/ 	.byte	0x03, 0x5f
        /*0ca2*/ 	.short	0x0101


	//----- nvinfo : EIATTR_INT_WARP_WIDE_INSTR_OFFSETS
	.align		4
        /*0ca4*/ 	.byte	0x04, 0x31
        /*0ca6*/ 	.short	(.L_24 - .L_23)


	//   ....[0]....
.L_23:
        /*0ca8*/ 	.word	0x00000740


	//   ....[1]....
        /*0cac*/ 	.word	0x00000760


	//   ....[2]....
        /*0cb0*/ 	.word	0x000008d0


	//----- nvinfo : EIATTR_COOP_GROUP_MASK_REGIDS
	.align		4
.L_24:
        /*0cb4*/ 	.byte	0x04, 0x29
        /*0cb6*/ 	.short	(.L_26 - .L_25)


	//   ....[0]....
.L_25:
        /*0cb8*/ 	.word	0xffffffff


	//   ....[1]....
        /*0cbc*/ 	.word	0xffffffff


	//   ....[2]....
        /*0cc0*/ 	.word	0xffffffff


	//   ....[3]....
        /*0cc4*/ 	.word	0xffffffff


	//   ....[4]....
        /*0cc8*/ 	.word	0xffffffff


	//   ....[5]....
        /*0ccc*/ 	.word	0xffffffff


	//----- nvinfo : EIATTR_COOP_GROUP_INSTR_OFFSETS
	.align		4
.L_26:
        /*0cd0*/ 	.byte	0x04, 0x28
        /*0cd2*/ 	.short	(.L_28 - .L_27)


	//   ....[0]....
.L_27:
        /*0cd4*/ 	.word	0x00000070


	//   ....[1]....
        /*0cd8*/ 	.word	0x00000080


	//   ....[2]....
        /*0cdc*/ 	.word	0x000001a0


	//   ....[3]....
        /*0ce0*/ 	.word	0x000005b0


	//   ....[4]....
        /*0ce4*/ 	.word	0x00000a30


	//   ....[5]....
        /*0ce8*/ 	.word	0x000017b0


	//----- nvinfo : EIATTR_REG_RECONFIG
	.align		4
.L_28:
        /*0cec*/ 	.byte	0x01, 0x54
	.zero		2


	//----- nvinfo : EIATTR_MBARRIER_INSTR_OFFSETS
	.align		4
        /*0cf0*/ 	.byte	0x04, 0x39
        /*0cf2*/ 	.short	(.L_30 - .L_29)


	//   ....[0]....
.L_29:
        /*0cf4*/ 	.word	0x00000340
        /*0cf8*/ 	.word	0x000000ff
        /*0cfc*/ 	.word	0x00000000
        /*0d00*/ 	.short	0x0100
        /*0d02*/ 	.byte	0x09
	.zero		1


	//   ....[1]....
        /*0d04*/ 	.word	0x00000350
        /*0d08*/ 	.word	0x000000ff
        /*0d0c*/ 	.word	0x00000090
        /*0d10*/ 	.short	0x0100
        /*0d12*/ 	.byte	0x09
	.zero		1


	//   ....[2]....
        /*0d14*/ 	.word	0x00000360
        /*0d18*/ 	.word	0x000000ff
        /*0d1c*/ 	.word	0x00000008
        /*0d20*/ 	.short	0x0100
        /*0d22*/ 	.byte	0x09
	.zero		1


	//   ....[3]....
        /*0d24*/ 	.word	0x00000370
        /*0d28*/ 	.word	0x000000ff
        /*0d2c*/ 	.word	0x00000098
        /*0d30*/ 	.short	0x0100
        /*0d32*/ 	.byte	0x09
	.zero		1


	//   ....[4]....
        /*0d34*/ 	.word	0x00000380
        /*0d38*/ 	.word	0x000000ff
        /*0d3c*/ 	.word	0x00000010
        /*0d40*/ 	.short	0x0100
        /*0d42*/ 	.byte	0x09
	.zero		1


	//   ....[5]....
        /*0d44*/ 	.word	0x00000390
        /*0d48*/ 	.word	0x000000ff
        /*0d4c*/ 	.word	0x000000a0
        /*0d50*/ 	.short	0x0100
        /*0d52*/ 	.byte	0x09
	.zero		1


	//   ....[6]....
        /*0d54*/ 	.word	0x000003a0
        /*0d58*/ 	.word	0x000000ff
        /*0d5c*/ 	.word	0x00000018
        /*0d60*/ 	.short	0x0100
        /*0d62*/ 	.byte	0x09
	.zero		1


	//   ....[7]....
        /*0d64*/ 	.word	0x000003b0
        /*0d68*/ 	.word	0x000000ff
        /*0d6c*/ 	.word	0x000000a8
        /*0d70*/ 	.short	0x0100
        /*0d72*/ 	.byte	0x09
	.zero		1


	//   ....[8]....
        /*0d74*/ 	.word	0x000003c0
        /*0d78*/ 	.word	0x000000ff
        /*0d7c*/ 	.word	0x00000020
        /*0d80*/ 	.short	0x0100
        /*0d82*/ 	.byte	0x09
	.zero		1


	//   ....[9]....
        /*0d84*/ 	.word	0x000003d0
        /*0d88*/ 	.word	0x000000ff
        /*0d8c*/ 	.word	0x000000b0
        /*0d90*/ 	.short	0x0100
        /*0d92*/ 	.byte	0x09
	.zero		1


	//   ....[10]....
        /*0d94*/ 	.word	0x000003e0
        /*0d98*/ 	.word	0x000000ff
        /*0d9c*/ 	.word	0x00000028
        /*0da0*/ 	.short	0x0100
        /*0da2*/ 	.byte	0x09
	.zero		1


	//   ....[11]....
        /*0da4*/ 	.word	0x000003f0
        /*0da8*/ 	.word	0x000000ff
        /*0dac*/ 	.word	0x000000b8
        /*0db0*/ 	.short	0x0100
        /*0db2*/ 	.byte	0x09
	.zero		1


	//   ....[12]....
        /*0db4*/ 	.word	0x00000400
        /*0db8*/ 	.word	0x000000ff
        /*0dbc*/ 	.word	0x00000030
        /*0dc0*/ 	.short	0x0100
        /*0dc2*/ 	.byte	0x09
	.zero		1


	//   ....[13]....
        /*0dc4*/ 	.word	0x00000410
        /*0dc8*/ 	.word	0x000000ff
        /*0dcc*/ 	.word	0x000000c0
        /*0dd0*/ 	.short	0x0100
        /*0dd2*/ 	.byte	0x09
	.zero		1


	//   ....[14]....
        /*0dd4*/ 	.word	0x00000420
        /*0dd8*/ 	.word	0x000000ff
        /*0ddc*/ 	.word	0x00000038
        /*0de0*/ 	.short	0x0100
        /*0de2*/ 	.byte	0x09
	.zero		1


	//   ....[15]....
        /*0de4*/ 	.word	0x00000430
        /*0de8*/ 	.word	0x000000ff
        /*0dec*/ 	.word	0x000000c8
        /*0df0*/ 	.short	0x0100
        /*0df2*/ 	.byte	0x09
	.zero		1


	//   ....[16]....
        /*0df4*/ 	.word	0x00000440
        /*0df8*/ 	.word	0x000000ff
        /*0dfc*/ 	.word	0x00000040
        /*0e00*/ 	.short	0x0100
        /*0e02*/ 	.byte	0x09
	.zero		1


	//   ....[17]....
        /*0e04*/ 	.word	0x00000450
        /*0e08*/ 	.word	0x000000ff
        /*0e0c*/ 	.word	0x000000d0
        /*0e10*/ 	.short	0x0100
        /*0e12*/ 	.byte	0x09
	.zero		1


	//   ....[18]....
        /*0e14*/ 	.word	0x00000460
        /*0e18*/ 	.word	0x000000ff
        /*0e1c*/ 	.word	0x00000048
        /*0e20*/ 	.short	0x0100
        /*0e22*/ 	.byte	0x09
	.zero		1


	//   ....[19]....
        /*0e24*/ 	.word	0x00000470
        /*0e28*/ 	.word	0x000000ff
        /*0e2c*/ 	.word	0x000000d8
        /*0e30*/ 	.short	0x0100
        /*0e32*/ 	.byte	0x09
	.zero		1


	//   ....[20]....
        /*0e34*/ 	.word	0x00000480
        /*0e38*/ 	.word	0x000000ff
        /*0e3c*/ 	.word	0x00000050
        /*0e40*/ 	.short	0x0100
        /*0e42*/ 	.byte	0x09
	.zero		1


	//   ....[21]....
        /*0e44*/ 	.word	0x00000490
        /*0e48*/ 	.word	0x000000ff
        /*0e4c*/ 	.word	0x000000e0
        /*0e50*/ 	.short	0x0100
        /*0e52*/ 	.byte	0x09
	.zero		1


	//   ....[22]....
        /*0e54*/ 	.word	0x000004a0
        /*0e58*/ 	.word	0x000000ff
        /*0e5c*/ 	.word	0x00000058
        /*0e60*/ 	.short	0x0100
        /*0e62*/ 	.byte	0x09
	.zero		1


	//   ....[23]....
        /*0e64*/ 	.word	0x000004b0
        /*0e68*/ 	.word	0x000000ff
        /*0e6c*/ 	.word	0x000000e8
        /*0e70*/ 	.short	0x0100
        /*0e72*/ 	.byte	0x09
	.zero		1


	//   ....[24]....
        /*0e74*/ 	.word	0x000004c0
        /*0e78*/ 	.word	0x000000ff
        /*0e7c*/ 	.word	0x00000060
        /*0e80*/ 	.short	0x0100
        /*0e82*/ 	.byte	0x09
	.zero		1


	//   ....[25]....
        /*0e84*/ 	.word	0x000004d0
        /*0e88*/ 	.word	0x000000ff
        /*0e8c*/ 	.word	0x000000f0
        /*0e90*/ 	.short	0x0100
        /*0e92*/ 	.byte	0x09
	.zero		1


	//   ....[26]....
        /*0e94*/ 	.word	0x000004e0
        /*0e98*/ 	.word	0x000000ff
        /*0e9c*/ 	.word	0x00000068
        /*0ea0*/ 	.short	0x0100
        /*0ea2*/ 	.byte	0x09
	.zero		1


	//   ....[27]....
        /*0ea4*/ 	.word	0x000004f0
        /*0ea8*/ 	.word	0x000000ff
        /*0eac*/ 	.word	0x000000f8
        /*0eb0*/ 	.short	0x0100
        /*0eb2*/ 	.byte	0x09
	.zero		1


	//   ....[28]....
        /*0eb4*/ 	.word	0x00000500
        /*0eb8*/ 	.word	0x000000ff
        /*0ebc*/ 	.word	0x00000070
        /*0ec0*/ 	.short	0x0100
        /*0ec2*/ 	.byte	0x09
	.zero		1


	//   ....[29]....
        /*0ec4*/ 	.word	0x00000510
        /*0ec8*/ 	.word	0x000000ff
        /*0ecc*/ 	.word	0x00000100
        /*0ed0*/ 	.short	0x0100
        /*0ed2*/ 	.byte	0x09
	.zero		1


	//   ....[30]....
        /*0ed4*/ 	.word	0x00000520
        /*0ed8*/ 	.word	0x000000ff
        /*0edc*/ 	.word	0x00000078
        /*0ee0*/ 	.short	0x0100
        /*0ee2*/ 	.byte	0x09
	.zero		1


	//   ....[31]....
        /*0ee4*/ 	.word	0x00000530
        /*0ee8*/ 	.word	0x000000ff
        /*0eec*/ 	.word	0x00000108
        /*0ef0*/ 	.short	0x0100
        /*0ef2*/ 	.byte	0x09
	.zero		1


	//   ....[32]....
        /*0ef4*/ 	.word	0x00000540
        /*0ef8*/ 	.word	0x000000ff
        /*0efc*/ 	.word	0x00000080
        /*0f00*/ 	.short	0x0100
        /*0f02*/ 	.byte	0x09
	.zero		1


	//   ....[33]....
        /*0f04*/ 	.word	0x00000550
        /*0f08*/ 	.word	0x000000ff
        /*0f0c*/ 	.word	0x00000110
        /*0f10*/ 	.short	0x0100
        /*0f12*/ 	.byte	0x09
	.zero		1


	//   ....[34]....
        /*0f14*/ 	.word	0x00000560
        /*0f18*/ 	.word	0x000000ff
        /*0f1c*/ 	.word	0x00000088
        /*0f20*/ 	.short	0x0100
        /*0f22*/ 	.byte	0x09
	.zero		1


	//   ....[35]....
        /*0f24*/ 	.word	0x00000570
        /*0f28*/ 	.word	0x000000ff
        /*0f2c*/ 	.word	0x00000118
        /*0f30*/ 	.short	0x0100
        /*0f32*/ 	.byte	0x09
	.zero		1


	//   ....[36]....
        /*0f34*/ 	.word	0x00000960
        /*0f38*/ 	.word	0x000000ff
        /*0f3c*/ 	.word	0x00000130
        /*0f40*/ 	.short	0x0100
        /*0f42*/ 	.byte	0x06
	.zero		1


	//   ....[37]....
        /*0f44*/ 	.word	0x000009d0
        /*0f48*/ 	.word	0x000000ff
        /*0f4c*/ 	.word	0x00000138
        /*0f50*/ 	.short	0x0100
        /*0f52*/ 	.byte	0x06
	.zero		1


	//   ....[38]....
        /*0f54*/ 	.word	0x00001fc0
        /*0f58*/ 	.word	0x000000ff
        /*0f5c*/ 	.word	0x00000000
        /*0f60*/ 	.short	0x010a
        /*0f62*/ 	.byte	0x06
	.zero		1


	//   ....[39]....
        /*0f64*/ 	.word	0x00002000
        /*0f68*/ 	.word	0x000000ff
        /*0f6c*/ 	.word	0x00000000
        /*0f70*/ 	.short	0x010a
        /*0f72*/ 	.byte	0x06
	.zero		1


	//   ....[40]....
        /*0f74*/ 	.word	0x000031c0
        /*0f78*/ 	.word	0x000000ff
        /*0f7c*/ 	.word	0x00000000
        /*0f80*/ 	.short	0x010a
        /*0f82*/ 	.byte	0x09
	.zero		1


	//   ....[41]....
        /*0f84*/ 	.word	0x00003200
        /*0f88*/ 	.word	0x000000ff
        /*0f8c*/ 	.word	0x00000000
        /*0f90*/ 	.short	0x010a
        /*0f92*/ 	.byte	0x09
	.zero		1


	//   ....[42]....
        /*0f94*/ 	.word	0x00004240
        /*0f98*/ 	.word	0x000000e5
        /*0f9c*/ 	.word	0x00000000
        /*0fa0*/ 	.short	0x0101
        /*0fa2*/ 	.byte	0x3f
	.zero		1


	//   ....[43]....
        /*0fa4*/ 	.word	0x00005460
        /*0fa8*/ 	.word	0x00000018
        /*0fac*/ 	.word	0x00000000
        /*0fb0*/ 	.short	0x0101
        /*0fb2*/ 	.byte	0x3f
	.zero		1


	//   ....[44]....
        /*0fb4*/ 	.word	0x0000f770
        /*0fb8*/ 	.word	0x0000000b
        /*0fbc*/ 	.word	0x00000090
        /*0fc0*/ 	.short	0x010a
        /*0fc2*/ 	.byte	0x3f
	.zero		1


	//   ....[45]....
        /*0fc4*/ 	.word	0x0000fb60
        /*0fc8*/ 	.word	0x00000004
        /*0fcc*/ 	.word	0x00000138
        /*0fd0*/ 	.short	0x0101
        /*0fd2*/ 	.byte	0x3f
	.zero		1


	//   ....[46]....
        /*0fd4*/ 	.word	0x000102e0
        /*0fd8*/ 	.word	0x00000007
        /*0fdc*/ 	.word	0x00000000
        /*0fe0*/ 	.short	0x010a
        /*0fe2*/ 	.byte	0x3f
	.zero		1


	//   ....[47]....
        /*0fe4*/ 	.word	0x00010360
        /*0fe8*/ 	.word	0x00000009
        /*0fec*/ 	.word	0x00000000
        /*0ff0*/ 	.short	0x010a
        /*0ff2*/ 	.byte	0x3f
	.zero		1


	//   ....[48]....
        /*0ff4*/ 	.word	0x000103f0
        /*0ff8*/ 	.word	0x00000006
        /*0ffc*/ 	.word	0x00000000
        /*1000*/ 	.short	0x010a
        /*1002*/ 	.byte	0x3f
	.zero		1


	//   ....[49]....
        /*1004*/ 	.word	0x00010480
        /*1008*/ 	.word	0x00000009
        /*100c*/ 	.word	0x00000000
        /*1010*/ 	.short	0x010a
        /*1012*/ 	.byte	0x3f
	.zero		1


	//   ....[50]....
        /*1014*/ 	.word	0x00010510
        /*1018*/ 	.word	0x00000006
        /*101c*/ 	.word	0x00000000
        /*1020*/ 	.short	0x010a
        /*1022*/ 	.byte	0x3f
	.zero		1


	//   ....[51]....
        /*1024*/ 	.word	0x000105a0
        /*1028*/ 	.word	0x00000009
        /*102c*/ 	.word	0x00000000
        /*1030*/ 	.short	0x010a
        /*1032*/ 	.byte	0x3f
	.zero		1


	//   ....[52]....
        /*1034*/ 	.word	0x00010630
        /*1038*/ 	.word	0x00000006
        /*103c*/ 	.word	0x00000000
        /*1040*/ 	.short	0x010a
        /*1042*/ 	.byte	0x3f
	.zero		1


	//   ....[53]....
        /*1044*/ 	.word	0x000106c0
        /*1048*/ 	.word	0x00000009
        /*104c*/ 	.word	0x00000000
        /*1050*/ 	.short	0x010a
        /*1052*/ 	.byte	0x3f
	.zero		1


	//   ....[54]....
        /*1054*/ 	.word	0x00010750
        /*1058*/ 	.word	0x00000006
        /*105c*/ 	.word	0x00000000
        /*1060*/ 	.short	0x010a
        /*1062*/ 	.byte	0x3f
	.zero		1


	//   ....[55]....
        /*1064*/ 	.word	0x000107e0
        /*1068*/ 	.word	0x00000009
        /*106c*/ 	.word	0x00000000
        /*1070*/ 	.short	0x010a
        /*1072*/ 	.byte	0x3f
	.zero		1


	//   ....[56]....
        /*1074*/ 	.word	0x00010870
        /*1078*/ 	.word	0x00000006
        /*107c*/ 	.word	0x00000000
        /*1080*/ 	.short	0x010a
        /*1082*/ 	.byte	0x3f
	.zero		1


	//   ....[57]....
        /*1084*/ 	.word	0x00010900
        /*1088*/ 	.word	0x00000009
        /*108c*/ 	.word	0x00000000
        /*1090*/ 	.short	0x010a
        /*1092*/ 	.byte	0x3f
	.zero		1


	//   ....[58]....
        /*1094*/ 	.word	0x00010990
        /*1098*/ 	.word	0x00000006
        /*109c*/ 	.word	0x00000000
        /*10a0*/ 	.short	0x010a
        /*10a2*/ 	.byte	0x3f
	.zero		1


	//   ....[59]....
        /*10a4*/ 	.word	0x00010a20
        /*10a8*/ 	.word	0x00000009
        /*10ac*/ 	.word	0x00000000
        /*10b0*/ 	.short	0x010a
        /*10b2*/ 	.byte	0x3f
	.zero		1


	//   ....[60]....
        /*10b4*/ 	.word	0x00010ab0
        /*10b8*/ 	.word	0x00000006
        /*10bc*/ 	.word	0x00000000
        /*10c0*/ 	.short	0x010a
        /*10c2*/ 	.byte	0x3f
	.zero		1


	//   ....[61]....
        /*10c4*/ 	.word	0x00010b40
        /*10c8*/ 	.word	0x00000009
        /*10cc*/ 	.word	0x00000000
        /*10d0*/ 	.short	0x010a
        /*10d2*/ 	.byte	0x3f
	.zero		1


	//   ....[62]....
        /*10d4*/ 	.word	0x00010bd0
        /*10d8*/ 	.word	0x00000006
        /*10dc*/ 	.word	0x00000000
        /*10e0*/ 	.short	0x010a
        /*10e2*/ 	.byte	0x3f
	.zero		1


	//   ....[63]....
        /*10e4*/ 	.word	0x00010c60
        /*10e8*/ 	.word	0x00000003
        /*10ec*/ 	.word	0x00000000
        /*10f0*/ 	.short	0x010a
        /*10f2*/ 	.byte	0x3f
	.zero		1


	//   ....[64]....
        /*10f4*/ 	.word	0x00010cd0
        /*10f8*/ 	.word	0x00000003
        /*10fc*/ 	.word	0x00000000
        /*1100*/ 	.short	0x010a
        /*1102*/ 	.byte	0x3f
	.zero		1


	//   ....[65]....
        /*1104*/ 	.word	0x00010d40
        /*1108*/ 	.word	0x00000000
        /*110c*/ 	.word	0x00000000
        /*1110*/ 	.short	0x010a
        /*1112*/ 	.byte	0x3f
	.zero		1


	//   ....[66]....
        /*1114*/ 	.word	0x00010e20
        /*1118*/ 	.word	0x0000000b
        /*111c*/ 	.word	0x00000090
        /*1120*/ 	.short	0x010a
        /*1122*/ 	.byte	0x3f
	.zero		1


	//   ....[67]....
        /*1124*/ 	.word	0x00010ef0
        /*1128*/ 	.word	0x00000007
        /*112c*/ 	.word	0x00000000
        /*1130*/ 	.short	0x010a
        /*1132*/ 	.byte	0x3f
	.zero		1


	//   ....[68]....
        /*1134*/ 	.word	0x00010f40
        /*1138*/ 	.word	0x00000009
        /*113c*/ 	.word	0x00000000
        /*1140*/ 	.short	0x010a
        /*1142*/ 	.byte	0x3f
	.zero		1


	//   ....[69]....
        /*1144*/ 	.word	0x00010f90
        /*1148*/ 	.word	0x00000006
        /*114c*/ 	.word	0x00000000
        /*1150*/ 	.short	0x010a
        /*1152*/ 	.byte	0x3f
	.zero		1


	//   ....[70]....
        /*1154*/ 	.word	0x00010fe0
        /*1158*/ 	.word	0x00000009
        /*115c*/ 	.word	0x00000000
        /*1160*/ 	.short	0x010a
        /*1162*/ 	.byte	0x3f
	.zero		1


	//   ....[71]....
        /*1164*/ 	.word	0x00011030
        /*1168*/ 	.word	0x00000006
        /*116c*/ 	.word	0x00000000
        /*1170*/ 	.short	0x010a
        /*1172*/ 	.byte	0x3f
	.zero		1


	//   ....[72]....
        /*1174*/ 	.word	0x00011080
        /*1178*/ 	.word	0x00000009
        /*117c*/ 	.word	0x00000000
        /*1180*/ 	.short	0x010a
        /*1182*/ 	.byte	0x3f
	.zero		1


	//   ....[73]....
        /*1184*/ 	.word	0x000110d0
        /*1188*/ 	.word	0x00000006
        /*118c*/ 	.word	0x00000000
        /*1190*/ 	.short	0x010a
        /*1192*/ 	.byte	0x3f
	.zero		1


	//   ....[74]....
        /*1194*/ 	.word	0x00011120
        /*1198*/ 	.word	0x00000009
        /*119c*/ 	.word	0x00000000
        /*11a0*/ 	.short	0x010a
        /*11a2*/ 	.byte	0x3f
	.zero		1


	//   ....[75]....
        /*11a4*/ 	.word	0x00011170
        /*11a8*/ 	.word	0x00000006
        /*11ac*/ 	.word	0x00000000
        /*11b0*/ 	.short	0x010a
        /*11b2*/ 	.byte	0x3f
	.zero		1


	//   ....[76]....
        /*11b4*/ 	.word	0x000111c0
        /*11b8*/ 	.word	0x00000009
        /*11bc*/ 	.word	0x00000000
        /*11c0*/ 	.short	0x010a
        /*11c2*/ 	.byte	0x3f
	.zero		1


	//   ....[77]....
        /*11c4*/ 	.word	0x00011210
        /*11c8*/ 	.word	0x00000006
        /*11cc*/ 	.word	0x00000000
        /*11d0*/ 	.short	0x010a
        /*11d2*/ 	.byte	0x3f
	.zero		1


	//   ....[78]....
        /*11d4*/ 	.word	0x00011260
        /*11d8*/ 	.word	0x00000009
        /*11dc*/ 	.word	0x00000000
        /*11e0*/ 	.short	0x010a
        /*11e2*/ 	.byte	0x3f
	.zero		1


	//   ....[79]....
        /*11e4*/ 	.word	0x000112b0
        /*11e8*/ 	.word	0x00000006
        /*11ec*/ 	.word	0x00000000
        /*11f0*/ 	.short	0x010a
        /*11f2*/ 	.byte	0x3f
	.zero		1


	//   ....[80]....
        /*11f4*/ 	.word	0x00011300
        /*11f8*/ 	.word	0x00000009
        /*11fc*/ 	.word	0x00000000
        /*1200*/ 	.short	0x010a
        /*1202*/ 	.byte	0x3f
	.zero		1


	//   ....[81]....
        /*1204*/ 	.word	0x00011350
        /*1208*/ 	.word	0x00000006
        /*120c*/ 	.word	0x00000000
        /*1210*/ 	.short	0x010a
        /*1212*/ 	.byte	0x3f
	.zero		1


	//   ....[82]....
        /*1214*/ 	.word	0x000113a0
        /*1218*/ 	.word	0x00000009
        /*121c*/ 	.word	0x00000000
        /*1220*/ 	.short	0x010a
        /*1222*/ 	.byte	0x3f
	.zero		1


	//   ....[83]....
        /*1224*/ 	.word	0x000113f0
        /*1228*/ 	.word	0x00000006
        /*122c*/ 	.word	0x00000000
        /*1230*/ 	.short	0x010a
        /*1232*/ 	.byte	0x3f
	.zero		1


	//----- nvinfo : EIATTR_NUM_MBARRIERS
	.align		4
.L_30:
        /*1234*/ 	.byte	0x03, 0x38
        /*1236*/ 	.short	0x0026


	//----- nvinfo : EIATTR_EXIT_INSTR_OFFSETS
	.align		4
        /*1238*/ 	.byte	0x04, 0x1c
        /*123a*/ 	.short	(.L_32 - .L_31)


	//   ....[0]....
.L_31:
        /*123c*/ 	.word	0x00000bc0


	//   ....[1]....
        /*1240*/ 	.word	0x00001450


	//   ....[2]....
        /*1244*/ 	.word	0x0000ed80


	//   ....[3]....
        /*1248*/ 	.word	0x0000f310


	//   ....[4]....
        /*124c*/ 	.word	0x00010cb0


	//----- nvinfo : EIATTR_MAX_THREADS
	.align		4
.L_32:
        /*1250*/ 	.byte	0x04, 0x05
        /*1252*/ 	.short	(.L_34 - .L_33)
.L_33:
        /*1254*/ 	.word	0x00000180
        /*1258*/ 	.word	0x00000001
        /*125c*/ 	.word	0x00000001


	//----- nvinfo : EIATTR_CRS_STACK_SIZE
	.align		4
.L_34:
        /*1260*/ 	.byte	0x04, 0x1e
        /*1262*/ 	.short	(.L_36 - .L_35)
.L_35:
        /*1264*/ 	.word	0x00000000


	//----- nvinfo : EIATTR_CBANK_PARAM_SIZE
	.align		4
.L_36:
        /*1268*/ 	.byte	0x03, 0x19
        /*126a*/ 	.short	0x0470


	//----- nvinfo : EIATTR_PARAM_CBANK
	.align		4
        /*126c*/ 	.byte	0x04, 0x0a
        /*126e*/ 	.short	(.L_38 - .L_37)
	.align		4
.L_37:
        /*1270*/ 	.word	index@(.nv.constant0._ZN7cutlass13device_kernelINS_4gemm6kernel13GemmUniversalIN4cute5tupleIJiiiiEEENS1_10collective13CollectiveMmaINS1_37MainloopSm90TmaGmmaWarpSpecializedFP8ILi18ENS5_IJNS4_1CILi2EEESB_NSA_ILi1EEEEEENS1_35KernelTmaWarpSpecializedCooperativeEEENS5_IJNSA_ILi128EEENSA_ILi256EEENSA_ILi32EEEEEENS_12float_e4m3_tENS5_IJlSC_lEEESK_SL_NS4_8TiledMMAINS4_8MMA_AtomIJNS4_4SM904GMMA31MMA_64x256x32_F32E4M3E4M3_SS_TNILNSP_7ScaleInE1ELSR_1EEEEEENS4_6LayoutINS5_IJSB_SC_SC_EEENS5_IJSC_NSA_ILi0EEESW_EEEEENS5_IJNS4_10UnderscoreESZ_SZ_EEEEENS4_23SM90_TMA_LOAD_MULTICASTENS4_14ComposedLayoutINS4_7SwizzleILi1ELi4ELi3EEENS4_18smem_ptr_flag_bitsILi8EEENSU_INS5_IJNSA_ILi8EEESI_EEENS5_IJSI_SC_EEEEEEEvNS4_8identityES12_S1C_vS1D_EENS_8epilogue10collective6detail29Sm90TmaWarpSpecializedAdapterINS1G_15DefaultEpilogueISK_SL_SL_NS1F_6thread17LinearCombinationISK_Li1EffLNS1K_9ScaleType4KindE0ELNS_15FloatRoundStyleE2ESK_EENS1_15EpilogueDefaultEEEEEvvEEEEvNT_6ParamsE)
        /*1274*/ 	.short	0x0210
        /*1276*/ 	.short	0x0470


	//----- nvinfo : EIATTR_SW_WAR
	.align		4
.L_38:
        /*1278*/ 	.byte	0x04, 0x36
        /*127a*/ 	.short	(.L_40 - .L_39)
.L_39:
        /*127c*/ 	.word	0x00000008
.L_40:


//--------------------- .nv.callgraph             --------------------------
	.section	.nv.callgraph,"",@"SHT_CUDA_CALLGRAPH"
	.align	4
	.sectionentsize	8
	.align		4
        /*0000*/ 	.word	0x00000000
	.align		4
        /*0004*/ 	.word	0xffffffff
	.align		4
        /*0008*/ 	.word	0x00000000
	.align		4
        /*000c*/ 	.word	0xfffffffe
	.align		4
        /*0010*/ 	.word	0x00000000
	.align		4
        /*0014*/ 	.word	0xfffffffd
	.align		4
        /*0018*/ 	.word	0x00000000
	.align		4
        /*001c*/ 	.word	0xfffffffc


//--------------------- .nv.constant4             --------------------------
	.section	.nv.constant4,"a",@progbits
	.align	8
	.align		8
.nv.constant4:
        /*0000*/ 	.dword	_ZN39_INTERNAL_9f97a397_4_k_cu_58b0da0f_50104cuda3std3__45__cpo5beginE
	.align		8
        /*0008*/ 	.dword	_ZN39_INTERNAL_9f97a397_4_k_cu_58b0da0f_50104cuda3std3__45__cpo3endE
	.align		8
        /*0010*/ 	.dword	_ZN39_INTERNAL_9f97a397_4_k_cu_58b0da0f_50104cuda3std3__45__cpo6cbeginE
	.align		8
        /*0018*/ 	.dword	_ZN39_INTERNAL_9f97a397_4_k_cu_58b0da0f_50104cuda3std3__45__cpo4cendE
	.align		8
        /*0020*/ 	.dword	_ZN39_INTERNAL_9f97a397_4_k_cu_58b0da0f_50104cuda3std3__441_GLOBAL__N__9f97a397_4_k_cu_58b0da0f_50106ignoreE
	.align		8
        /*0028*/ 	.dword	_ZN39_INTERNAL_9f97a397_4_k_cu_58b0da0f_50104cuda3std3__419piecewise_constructE
	.align		8
        /*0030*/ 	.dword	_ZN39_INTERNAL_9f97a397_4_k_cu_58b0da0f_50104cuda3std3__48in_placeE
	.align		8
        /*0038*/ 	.dword	_ZN39_INTERNAL_9f97a397_4_k_cu_58b0da0f_50104cuda3std6ranges3__45__cpo4swapE
	.align		8
        /*0040*/ 	.dword	_ZN39_INTERNAL_9f97a397_4_k_cu_58b0da0f_50104cuda3std6ranges3__45__cpo9iter_moveE
	.align		8
        /*0048*/ 	.dword	_ZN39_INTERNAL_9f97a397_4_k_cu_58b0da0f_50104cute7productE
	.align		8
        /*0050*/ 	.dword	_ZN39_INTERNAL_9f97a397_4_k_cu_58b0da0f_50104cute1_E


//--------------------- .text._ZN7cutlass13device_kernelINS_4gemm6kernel13GemmUniversalIN4cute5tupleIJiiiiEEENS1_10collective13CollectiveMmaINS1_37MainloopSm90TmaGmmaWarpSpecializedFP8ILi18ENS5_IJNS4_1CILi2EEESB_NSA_ILi1EEEEEENS1_35KernelTmaWarpSpecializedCooperativeEEENS5_IJNSA_ILi128EEENSA_ILi256EEENSA_ILi32EEEEEENS_12float_e4m3_tENS5_IJlSC_lEEESK_SL_NS4_8TiledMMAINS4_8MMA_AtomIJNS4_4SM904GMMA31MMA_64x256x32_F32E4M3E4M3_SS_TNILNSP_7ScaleInE1ELSR_1EEEEEENS4_6LayoutINS5_IJSB_SC_SC_EEENS5_IJSC_NSA_ILi0EEESW_EEEEENS5_IJNS4_10UnderscoreESZ_SZ_EEEEENS4_23SM90_TMA_LOAD_MULTICASTENS4_14ComposedLayoutINS4_7SwizzleILi1ELi4ELi3EEENS4_18smem_ptr_flag_bitsILi8EEENSU_INS5_IJNSA_ILi8EEESI_EEENS5_IJSI_SC_EEEEEEEvNS4_8identityES12_S1C_vS1D_EENS_8epilogue10collective6detail29Sm90TmaWarpSpecializedAdapterINS1G_15DefaultEpilogueISK_SL_SL_NS1F_6thread17LinearCombinationISK_Li1EffLNS1K_9ScaleType4KindE0ELNS_15FloatRoundStyleE2ESK_EENS1_15EpilogueDefaultEEEEEvvEEEEvNT_6ParamsE --------------------------
	.section	.text._ZN7cutlass13device_kernelINS_4gemm6kernel13GemmUniversalIN4cute5tupleIJiiiiEEENS1_10collective13CollectiveMmaINS1_37MainloopSm90TmaGmmaWarpSpecializedFP8ILi18ENS5_IJNS4_1CILi2EEESB_NSA_ILi1EEEEEENS1_35KernelTmaWarpSpecializedCooperativeEEENS5_IJNSA_ILi128EEENSA_ILi256EEENSA_ILi32EEEEEENS_12float_e4m3_tENS5_IJlSC_lEEESK_SL_NS4_8TiledMMAINS4_8MMA_AtomIJNS4_4SM904GMMA31MMA_64x256x32_F32E4M3E4M3_SS_TNILNSP_7ScaleInE1ELSR_1EEEEEENS4_6LayoutINS5_IJSB_SC_SC_EEENS5_IJSC_NSA_ILi0EEESW_EEEEENS5_IJNS4_10UnderscoreESZ_SZ_EEEEENS4_23SM90_TMA_LOAD_MULTICASTENS4_14ComposedLayoutINS4_7SwizzleILi1ELi4ELi3EEENS4_18smem_ptr_flag_bitsILi8EEENSU_INS5_IJNSA_ILi8EEESI_EEENS5_IJSI_SC_EEEEEEEvNS4_8identityES12_S1C_vS1D_EENS_8epilogue10collective6detail29Sm90TmaWarpSpecializedAdapterINS1G_15DefaultEpilogueISK_SL_SL_NS1F_6thread17LinearCombinationISK_Li1EffLNS1K_9ScaleType4KindE0ELNS_15FloatRoundStyleE2ESK_EENS1_15EpilogueDefaultEEEEEvvEEEEvNT_6ParamsE,"ax",@progbits
	.align	128
.text._ZN7cutlass13device_kernelINS_4gemm6kernel13GemmUniversalIN4cute5tupleIJiiiiEEENS1_10collective13CollectiveMmaINS1_37MainloopSm90TmaGmmaWarpSpecializedFP8ILi18ENS5_IJNS4_1CILi2EEESB_NSA_ILi1EEEEEENS1_35KernelTmaWarpSpecializedCooperativeEEENS5_IJNSA_ILi128EEENSA_ILi256EEENSA_ILi32EEEEEENS_12float_e4m3_tENS5_IJlSC_lEEESK_SL_NS4_8TiledMMAINS4_8MMA_AtomIJNS4_4SM904GMMA31MMA_64x256x32_F32E4M3E4M3_SS_TNILNSP_7ScaleInE1ELSR_1EEEEEENS4_6LayoutINS5_IJSB_SC_SC_EEENS5_IJSC_NSA_ILi0EEESW_EEEEENS5_IJNS4_10UnderscoreESZ_SZ_EEEEENS4_23SM90_TMA_LOAD_MULTICASTENS4_14ComposedLayoutINS4_7SwizzleILi1ELi4ELi3EEENS4_18smem_ptr_flag_bitsILi8EEENSU_INS5_IJNSA_ILi8EEESI_EEENS5_IJSI_SC_EEEEEEEvNS4_8identityES12_S1C_vS1D_EENS_8epilogue10collective6detail29Sm90TmaWarpSpecializedAdapterINS1G_15DefaultEpilogueISK_SL_SL_NS1F_6thread17LinearCombinationISK_Li1EffLNS1K_9ScaleType4KindE0ELNS_15FloatRoundStyleE2ESK_EENS1_15EpilogueDefaultEEEEEvvEEEEvNT_6ParamsE:
        .type           _ZN7cutlass13device_kernelINS_4gemm6kernel13GemmUniversalIN4cute5tupleIJiiiiEEENS1_10collective13CollectiveMmaINS1_37MainloopSm90TmaGmmaWarpSpecializedFP8ILi18ENS5_IJNS4_1CILi2EEESB_NSA_ILi1EEEEEENS1_35KernelTmaWarpSpecializedCooperativeEEENS5_IJNSA_ILi128EEENSA_ILi256EEENSA_ILi32EEEEEENS_12float_e4m3_tENS5_IJlSC_lEEESK_SL_NS4_8TiledMMAINS4_8MMA_AtomIJNS4_4SM904GMMA31MMA_64x256x32_F32E4M3E4M3_SS_TNILNSP_7ScaleInE1ELSR_1EEEEEENS4_6LayoutINS5_IJSB_SC_SC_EEENS5_IJSC_NSA_ILi0EEESW_EEEEENS5_IJNS4_10UnderscoreESZ_SZ_EEEEENS4_23SM90_TMA_LOAD_MULTICASTENS4_14ComposedLayoutINS4_7SwizzleILi1ELi4ELi3EEENS4_18smem_ptr_flag_bitsILi8EEENSU_INS5_IJNSA_ILi8EEESI_EEENS5_IJSI_SC_EEEEEEEvNS4_8identityES12_S1C_vS1D_EENS_8epilogue10collective6detail29Sm90TmaWarpSpecializedAdapterINS1G_15DefaultEpilogueISK_SL_SL_NS1F_6thread17LinearCombinationISK_Li1EffLNS1K_9ScaleType4KindE0ELNS_15FloatRoundStyleE2ESK_EENS1_15EpilogueDefaultEEEEEvvEEEEvNT_6ParamsE,@function
        .size           _ZN7cutlass13device_kernelINS_4gemm6kernel13GemmUniversalIN4cute5tupleIJiiiiEEENS1_10collective13CollectiveMmaINS1_37MainloopSm90TmaGmmaWarpSpecializedFP8ILi18ENS5_IJNS4_1CILi2EEESB_NSA_ILi1EEEEEENS1_35KernelTmaWarpSpecializedCooperativeEEENS5_IJNSA_ILi128EEENSA_ILi256EEENSA_ILi32EEEEEENS_12float_e4m3_tENS5_IJlSC_lEEESK_SL_NS4_8TiledMMAINS4_8MMA_AtomIJNS4_4SM904GMMA31MMA_64x256x32_F32E4M3E4M3_SS_TNILNSP_7ScaleInE1ELSR_1EEEEEENS4_6LayoutINS5_IJSB_SC_SC_EEENS5_IJSC_NSA_ILi0EEESW_EEEEENS5_IJNS4_10UnderscoreESZ_SZ_EEEEENS4_23SM90_TMA_LOAD_MULTICASTENS4_14ComposedLayoutINS4_7SwizzleILi1ELi4ELi3EEENS4_18smem_ptr_flag_bitsILi8EEENSU_INS5_IJNSA_ILi8EEESI_EEENS5_IJSI_SC_EEEEEEEvNS4_8identityES12_S1C_vS1D_EENS_8epilogue10collective6detail29Sm90TmaWarpSpecializedAdapterINS1G_15DefaultEpilogueISK_SL_SL_NS1F_6thread17LinearCombinationISK_Li1EffLNS1K_9ScaleType4KindE0ELNS_15FloatRoundStyleE2ESK_EENS1_15EpilogueDefaultEEEEEvvEEEEvNT_6ParamsE,(.L_x_363 - _ZN7cutlass13device_kernelINS_4gemm6kernel13GemmUniversalIN4cute5tupleIJiiiiEEENS1_10collective13CollectiveMmaINS1_37MainloopSm90TmaGmmaWarpSpecializedFP8ILi18ENS5_IJNS4_1CILi2EEESB_NSA_ILi1EEEEEENS1_35KernelTmaWarpSpecializedCooperativeEEENS5_IJNSA_ILi128EEENSA_ILi256EEENSA_ILi32EEEEEENS_12float_e4m3_tENS5_IJlSC_lEEESK_SL_NS4_8TiledMMAINS4_8MMA_AtomIJNS4_4SM904GMMA31MMA_64x256x32_F32E4M3E4M3_SS_TNILNSP_7ScaleInE1ELSR_1EEEEEENS4_6LayoutINS5_IJSB_SC_SC_EEENS5_IJSC_NSA_ILi0EEESW_EEEEENS5_IJNS4_10UnderscoreESZ_SZ_EEEEENS4_23SM90_TMA_LOAD_MULTICASTENS4_14ComposedLayoutINS4_7SwizzleILi1ELi4ELi3EEENS4_18smem_ptr_flag_bitsILi8EEENSU_INS5_IJNSA_ILi8EEESI_EEENS5_IJSI_SC_EEEEEEEvNS4_8identityES12_S1C_vS1D_EENS_8epilogue10collective6detail29Sm90TmaWarpSpecializedAdapterINS1G_15DefaultEpilogueISK_SL_SL_NS1F_6thread17LinearCombinationISK_Li1EffLNS1K_9ScaleType4KindE0ELNS_15FloatRoundStyleE2ESK_EENS1_15EpilogueDefaultEEEEEvvEEEEvNT_6ParamsE)
        .other          _ZN7cutlass13device_kernelINS_4gemm6kernel13GemmUniversalIN4cute5tupleIJiiiiEEENS1_10collective13CollectiveMmaINS1_37MainloopSm90TmaGmmaWarpSpecializedFP8ILi18ENS5_IJNS4_1CILi2EEESB_NSA_ILi1EEEEEENS1_35KernelTmaWarpSpecializedCooperativeEEENS5_IJNSA_ILi128EEENSA_ILi256EEENSA_ILi32EEEEEENS_12float_e4m3_tENS5_IJlSC_lEEESK_SL_NS4_8TiledMMAINS4_8MMA_AtomIJNS4_4SM904GMMA31MMA_64x256x32_F32E4M3E4M3_SS_TNILNSP_7ScaleInE1ELSR_1EEEEEENS4_6LayoutINS5_IJSB_SC_SC_EEENS5_IJSC_NSA_ILi0EEESW_EEEEENS5_IJNS4_10UnderscoreESZ_SZ_EEEEENS4_23SM90_TMA_LOAD_MULTICASTENS4_14ComposedLayoutINS4_7SwizzleILi1ELi4ELi3EEENS4_18smem_ptr_flag_bitsILi8EEENSU_INS5_IJNSA_ILi8EEESI_EEENS5_IJSI_SC_EEEEEEEvNS4_8identityES12_S1C_vS1D_EENS_8epilogue10collective6detail29Sm90TmaWarpSpecializedAdapterINS1G_15DefaultEpilogueISK_SL_SL_NS1F_6thread17LinearCombinationISK_Li1EffLNS1K_9ScaleType4KindE0ELNS_15FloatRoundStyleE2ESK_EENS1_15EpilogueDefaultEEEEEvvEEEEvNT_6ParamsE,@"STO_CUDA_ENTRY STV_DEFAULT"
_ZN7cutlass13device_kernelINS_4gemm6kernel13GemmUniversalIN4cute5tupleIJiiiiEEENS1_10collective13CollectiveMmaINS1_37MainloopSm90TmaGmmaWarpSpecializedFP8ILi18ENS5_IJNS4_1CILi2EEESB_NSA_ILi1EEEEEENS1_35KernelTmaWarpSpecializedCooperativeEEENS5_IJNSA_ILi128EEENSA_ILi256EEENSA_ILi32EEEEEENS_12float_e4m3_tENS5_IJlSC_lEEESK_SL_NS4_8TiledMMAINS4_8MMA_AtomIJNS4_4SM904GMMA31MMA_64x256x32_F32E4M3E4M3_SS_TNILNSP_7ScaleInE1ELSR_1EEEEEENS4_6LayoutINS5_IJSB_SC_SC_EEENS5_IJSC_NSA_ILi0EEESW_EEEEENS5_IJNS4_10UnderscoreESZ_SZ_EEEEENS4_23SM90_TMA_LOAD_MULTICASTENS4_14ComposedLayoutINS4_7SwizzleILi1ELi4ELi3EEENS4_18smem_ptr_flag_bitsILi8EEENSU_INS5_IJNSA_ILi8EEESI_EEENS5_IJSI_SC_EEEEEEEvNS4_8identityES12_S1C_vS1D_EENS_8epilogue10collective6detail29Sm90TmaWarpSpecializedAdapterINS1G_15DefaultEpilogueISK_SL_SL_NS1F_6thread17LinearCombinationISK_Li1EffLNS1K_9ScaleType4KindE0ELNS_15FloatRoundStyleE2ESK_EENS1_15EpilogueDefaultEEEEEvvEEEEvNT_6ParamsE:
[----:B------:R-:W0:Y:S02]  /*0000*/  LDC R1, c[0x0][0x28] ;  /* 0x00000a00ff017b82 */ /* 0x000e240000000800 */
[----:B0-----:R-:W-:Y:S01]  /*0010*/  VIADD R1, R1, 0xfffffef8 ;  /* 0xfffffef801017836 */ /* 0x001fe20000000000 */
[----:B------:R-:W0:Y:S01]  /*0020*/  S2R R4, SR_TID.X ;  /* 0x0000000000047919 */ /* 0x000e220000002100 */
[----:B------:R-:W-:Y:S01]  /*0030*/  ELECT P0, URZ, PT ;  /* 0x00000000003f782f */ /* 0x000fe20003800000 */
[----:B------:R-:W-:Y:S01]  /*0040*/  BSSY B0, `(.L_x_0) ;  /* 0x0000015000007945 */ /* 0x000fe20003800000 */
[--C-:B0-----:R-:W-:Y:S02]  /*0050*/  SHF.R.U32.HI R0, RZ, 0x5, R4.reuse ;  /* 0x00000005ff007819 */ /* 0x101fe40000011604 */
[----:B------:R-:W-:-:S03]  /*0060*/  SHF.R.U32.HI R2, RZ, 0x7, R4 ;  /* 0x00000007ff027819 */ /* 0x000fc60000011604 */
[----:B------:R-:W0:Y:S04]  /*0070*/  SHFL.IDX PT, R3, R0, RZ, 0x1f ;  /* 0x00001fff00037589 */ /* 0x000e2800000e0000 */
[----:B------:R-:W1:Y:S01]  /*0080*/  SHFL.IDX PT, R2, R2, RZ, 0x1f ;  /* 0x00001fff02027589 */ /* 0x000e6200000e0000 */
[----:B0-----:R-:W-:Y:S02]  /*0090*/  R2UR UR4, R3 ;  /* 0x00000000030472ca */ /* 0x001fe400000e0000 */
[----:B-1----:R-:W-:-:S11]  /*00a0*/  R2UR UR6, R2 ;  /* 0x00000000020672ca */ /* 0x002fd600000e0000 */
[----:B------:R-:W-:Y:S02]  /*00b0*/  USHF.R.S32.HI UR5, URZ, 0x1f, UR4 ;  /* 0x0000001f3f057899 */ /* 0x000fe40008011404 */
[----:B------:R-:W-:Y:S02]  /*00c0*/  ISETP.NE.OR P0, PT, RZ, UR4, !P0 ;  /* 0x00000004ff007c0c */ /* 0x000fe4000c705670 */
[----:B------:R-:W-:-:S04]  /*00d0*/  ULEA.HI UR5, UR5, UR4, URZ, 0x2 ;  /* 0x0000000405057291 */ /* 0x000fc8000f8f103f */
[----:B------:R-:W-:-:S04]  /*00e0*/  ULOP3.LUT UR5, UR5, 0xfffffffc, URZ, 0xc0, !UPT ;  /* 0xfffffffc05057892 */ /* 0x000fc8000f8ec03f */
[----:B------:R-:W-:-:S03]  /*00f0*/  UIADD3 UR8, UR4, -UR5, URZ ;  /* 0x8000000504087290 */ /* 0x000fc6000fffe03f */
[----:B------:R-:W-:Y:S09]  /*0100*/  @P0 BRA `(.L_x_1) ;  /* 0x0000000000200947 */ /* 0x000ff20003800000 */
[----:B------:R-:W-:Y:S02]  /*0110*/  ULDC.64 UR4, c[0x0][0x198] ;  /* 0x0000660000047ab9 */ /* 0x000fe40000000a00 */
[----:B------:R-:W-:Y:S02]  /*0120*/  UIADD3 UR10, UP0, UR4, 0xf0, URZ ;  /* 0x000000f0040a7890 */ /* 0x000fe4000ff1e03f */
[----:B------:R-:W-:Y:S02]  /*0130*/  UIADD3 UR4, UP1, UR4, 0x1f0, URZ ;  /* 0x000001f004047890 */ /* 0x000fe4000ff3e03f */
[----:B------:R-:W-:Y:S02]  /*0140*/  UIADD3.X UR11, URZ, UR5, URZ, UP0, !UPT ;  /* 0x000000053f0b7290 */ /* 0x000fe400087fe43f */
[----:B------:R-:W-:-:S07]  /*0150*/  UIADD3.X UR5, URZ, UR5, URZ, UP1, !UPT ;  /* 0x000000053f057290 */ /* 0x000fce0008ffe43f */
[----:B------:R0:W-:Y:S02]  /*0160*/  UTMACCTL.PF [UR10] ;  /* 0x000000000a0079b9 */ /* 0x0001e40008040000 */
[----:B------:R0:W-:Y:S02]  /*0170*/  UTMACCTL.PF [UR4] ;  /* 0x00000000040079b9 */ /* 0x0001e40008040000 */
[----:B0-----:R-:W-:Y:S01]  /*0180*/  NOP ;  /* 0x0000000000007918 */ /* 0x001fe20000000000 */
.L_x_1:
[----:B------:R-:W-:Y:S05]  /*0190*/  BSYNC B0 ;  /* 0x0000000000007941 */ /* 0x000fea0003800000 */
.L_x_0:
[----:B------:R-:W0:Y:S01]  /*01a0*/  SHFL.IDX PT, R3, R0, RZ, 0x1f ;  /* 0x00001fff00037589 */ /* 0x000e2200000e0000 */
[----:B------:R-:W-:Y:S01]  /*01b0*/  UISETP.NE.AND UP0, UPT, UR8, 0x3, UPT ;  /* 0x000000030800788c */ /* 0x000fe2000bf05270 */
[----:B------:R-:W-:Y:S01]  /*01c0*/  ISETP.NE.AND P1, PT, RZ, UR6, PT ;  /* 0x00000006ff007c0c */ /* 0x000fe2000bf25270 */
[----:B------:R-:W-:Y:S02]  /*01d0*/  UIADD3 UR10, UR6, -0x1, URZ ;  /* 0xffffffff060a7890 */ /* 0x000fe4000fffe03f */
[----:B------:R-:W-:Y:S02]  /*01e0*/  UISETP.EQ.OR UP0, UPT, UR8, URZ, !UP0 ;  /* 0x0000003f0800728c */ /* 0x000fe4000c702670 */
[----:B------:R-:W-:Y:S02]  /*01f0*/  UISETP.GE.U32.AND UP1, UPT, UR10, 0x2, UPT ;  /* 0x000000020a00788c */ /* 0x000fe4000bf26070 */
[----:B------:R-:W-:-:S04]  /*0200*/  UISETP.EQ.AND UP0, UPT, UR6, URZ, UP0 ;  /* 0x0000003f0600728c */ /* 0x000fc80008702270 */
[----:B------:R-:W-:-:S04]  /*0210*/  USEL UR13, URZ, 0x1, !UP0 ;  /* 0x000000013f0d7887 */ /* 0x000fc8000c000000 */
[----:B------:R-:W-:Y:S01]  /*0220*/  USEL UR13, UR13, 0x2, UP1 ;  /* 0x000000020d0d7887 */ /* 0x000fe20008800000 */
[----:B0-----:R-:W-:-:S13]  /*0230*/  ISETP.NE.AND P0, PT, R3, RZ, PT ;  /* 0x000000ff0300720c */ /* 0x001fda0003f05270 */
[----:B------:R-:W-:Y:S05]  /*0240*/  @P0 BRA `(.L_x_2) ;  /* 0x0000000000d40947 */ /* 0x000fea0003800000 */
[----:B------:R-:W-:Y:S01]  /*0250*/  ELECT P0, URZ, PT ;  /* 0x00000000003f782f */ /* 0x000fe20003800000 */
[----:B------:R-:W-:-:S12]  /*0260*/  BSSY B0, `(.L_x_2) ;  /* 0x0000033000007945 */ /* 0x000fd80003800000 */
[----:B------:R-:W-:Y:S05]  /*0270*/  @!P0 BRA `(.L_x_3) ;  /* 0x0000000000c48947 */ /* 0x000fea0003800000 */
[----:B------:R-:W0:Y:S01]  /*0280*/  S2UR UR9, SR_CgaCtaId ;  /* 0x00000000000979c3 */ /* 0x000e220000008800 */
[----:B------:R-:W-:Y:S01]  /*0290*/  UMOV UR4, 0x400 ;  /* 0x0000040000047882 */ /* 0x000fe20000000000 */
[----:B------:R-:W-:Y:S01]  /*02a0*/  UMOV UR5, 0x1 ;  /* 0x0000000100057882 */ /* 0x000fe20000000000 */
[----:B------:R-:W-:Y:S02]  /*02b0*/  UMOV UR6, 0x6 ;  /* 0x0000000600067882 */ /* 0x000fe40000000000 */
[----:B------:R-:W-:-:S04]  /*02c0*/  UIADD3 UR6, -UR6, 0x100000, URZ ;  /* 0x0010000006067890 */ /* 0x000fc8000fffe13f */
[----:B------:R-:W-:Y:S02]  /*02d0*/  USHF.L.U32 UR7, UR6, 0xb, URZ ;  /* 0x0000000b06077899 */ /* 0x000fe4000800063f */
[----:B------:R-:W-:Y:S02]  /*02e0*/  USHF.L.U32 UR6, UR6, 0x1, URZ ;  /* 0x0000000106067899 */ /* 0x000fe4000800063f */
[----:B0-----:R-:W-:Y:S02]  /*02f0*/  ULEA UR9, UR9, UR4, 0x18 ;  /* 0x0000000409097291 */ /* 0x001fe4000f8ec03f */
[----:B------:R-:W-:-:S04]  /*0300*/  UIADD3 UR4, -UR5, 0x100000, URZ ;  /* 0x0010000005047890 */ /* 0x000fc8000fffe13f */
[----:B------:R-:W-:Y:S02]  /*0310*/  USHF.L.U32 UR5, UR4, 0xb, URZ ;  /* 0x0000000b04057899 */ /* 0x000fe4000800063f */
[----:B------:R-:W-:Y:S01]  /*0320*/  USHF.L.U32 UR4, UR4, 0x1, URZ ;  /* 0x0000000104047899 */ /* 0x000fe2000800063f */
[----:B------:R-:W0:Y:S11]  /*0330*/  FENCE.VIEW.ASYNC.S ;  /* 0x00000000000073c6 */ /* 0x000e360000000000 */
[----:B0-----:R0:W1:Y:S01]  /*0340*/  SYNCS.EXCH.64 URZ, [UR9], UR4 ;  /* 0x00000004093f75b2 */ /* 0x0010620008000100 */
[----:B------:R0:W2:Y:S01]  /*0350*/  SYNCS.EXCH.64 URZ, [UR9+0x90], UR6 ;  /* 0x00009006093f75b2 */ /* 0x0000a20008000100 */
[----:B------:R0:W3:Y:S01]  /*0360*/  SYNCS.EXCH.64 URZ, [UR9+0x8], UR4 ;  /* 0x00000804093f75b2 */ /* 0x0000e20008000100 */
[----:B------:R0:W4:Y:S01]  /*0370*/  SYNCS.EXCH.64 URZ, [UR9+0x98], UR6 ;  /* 0x00009806093f75b2 */ /* 0x0001220008000100 */
[----:B------:R0:W0:Y:S01]  /*0380*/  SYNCS.EXCH.64 URZ, [UR9+0x10], UR4 ;  /* 0x00001004093f75b2 */ /* 0x0000220008000100 */
        /* <DEDUP_REMOVED lines=31> */
[----:B-1234-:R-:W-:Y:S01]  /*0580*/  NOP ;  /* 0x0000000000007918 */ /* 0x01efe20000000000 */
.L_x_3:
[----:B0-----:R-:W-:Y:S05]  /*0590*/  BSYNC B0 ;  /* 0x0000000000007941 */ /* 0x001fea0003800000 */
.L_x_2:
[----:B------:R-:W-:Y:S01]  /*05a0*/  SHF.R.S32.HI R2, RZ, 0x1f, R4 ;  /* 0x0000001fff027819 */ /* 0x000fe20000011404 */
[----:B------:R-:W0:Y:S01]  /*05b0*/  SHFL.IDX PT, R0, R0, RZ, 0x1f ;  /* 0x00001fff00007589 */ /* 0x000e2200000e0000 */
[----:B------:R-:W1:Y:S01]  /*05c0*/  S2UR UR9, SR_CTAID.X ;  /* 0x00000000000979c3 */ /* 0x000e620000002500 */
[----:B------:R-:W-:Y:S02]  /*05d0*/  ELECT P0, URZ, PT ;  /* 0x00000000003f782f */ /* 0x000fe40003800000 */
[----:B------:R-:W-:Y:S01]  /*05e0*/  LEA.HI R2, R2, R4, RZ, 0x7 ;  /* 0x0000000402027211 */ /* 0x000fe200078f38ff */
[----:B------:R-:W-:Y:S01]  /*05f0*/  ULDC UR4, c[0x0][0x150] ;  /* 0x0000540000047ab9 */ /* 0x000fe20000000800 */
[----:B------:R-:W-:Y:S01]  /*0600*/  SHF.R.S32.HI R6, RZ, 0x1f, R3 ;  /* 0x0000001fff067819 */ /* 0x000fe20000011403 */
[----:B------:R-:W-:Y:S01]  /*0610*/  NOP ;  /* 0x0000000000007918 */ /* 0x000fe20000000000 */
[----:B------:R-:W-:Y:S01]  /*0620*/  LOP3.LUT R2, R2, 0xffffff80, RZ, 0xc0, !PT ;  /* 0xffffff8002027812 */ /* 0x000fe200078ec0ff */
[----:B------:R-:W-:Y:S01]  /*0630*/  NOP ;  /* 0x0000000000007918 */ /* 0x000fe20000000000 */
[----:B------:R-:W-:Y:S01]  /*0640*/  LEA.HI R6, R6, R3, RZ, 0x2 ;  /* 0x0000000306067211 */ /* 0x000fe200078f10ff */
[----:B------:R-:W2:Y:S02]  /*0650*/  LDC R8, c[0x0][0x144] ;  /* 0x00005100ff087b82 */ /* 0x000ea40000000800 */
[----:B------:R-:W-:Y:S01]  /*0660*/  IMAD.IADD R4, R4, 0x1, -R2 ;  /* 0x0000000104047824 */ /* 0x000fe200078e0a02 */
[----:B------:R-:W-:Y:S01]  /*0670*/  LOP3.LUT R6, R6, 0x3ffffffc, RZ, 0xc0, !PT ;  /* 0x3ffffffc06067812 */ /* 0x000fe200078ec0ff */
[----:B------:R-:W3:Y:S03]  /*0680*/  S2R R2, SR_CTAID.Y ;  /* 0x0000000000027919 */ /* 0x000ee60000002600 */
[----:B------:R-:W-:Y:S01]  /*0690*/  SHF.R.S32.HI R5, RZ, 0x1f, R4 ;  /* 0x0000001fff057819 */ /* 0x000fe20000011404 */
[----:B------:R-:W-:Y:S01]  /*06a0*/  IMAD.IADD R6, R3, 0x1, -R6 ;  /* 0x0000000103067824 */ /* 0x000fe200078e0a06 */
[----:B------:R-:W4:Y:S02]  /*06b0*/  LDC R11, c[0x0][0x148] ;  /* 0x00005200ff0b7b82 */ /* 0x000f240000000800 */
[----:B------:R-:W-:-:S02]  /*06c0*/  LEA.HI R5, R5, R4, RZ, 0x3 ;  /* 0x0000000405057211 */ /* 0x000fc400078f18ff */
[----:B0-----:R-:W-:Y:S02]  /*06d0*/  ISETP.NE.OR P0, PT, R0, RZ, !P0 ;  /* 0x000000ff0000720c */ /* 0x001fe40004705670 */
[--C-:B------:R-:W-:Y:S02]  /*06e0*/  SHF.R.S32.HI R0, RZ, 0x3, R5.reuse ;  /* 0x00000003ff007819 */ /* 0x100fe40000011405 */
[----:B------:R-:W-:Y:S02]  /*06f0*/  SHF.R.S32.HI R5, RZ, 0x1f, R5 ;  /* 0x0000001fff057819 */ /* 0x000fe40000011405 */
[----:B-1----:R-:W-:Y:S02]  /*0700*/  I2FP.F32.U32 R7, UR9 ;  /* 0x0000000900077c45 */ /* 0x002fe40008201000 */
[----:B------:R-:W-:-:S03]  /*0710*/  LEA.HI R5, R5, R0, RZ, 0x2 ;  /* 0x0000000005057211 */ /* 0x000fc600078f10ff */
[----:B------:R-:W-:Y:S01]  /*0720*/  FMUL R7, R7, UR4 ;  /* 0x0000000407077c20 */ /* 0x000fe20008400000 */
[----:B------:R-:W-:Y:S01]  /*0730*/  LOP3.LUT R5, R5, 0xfffffffc, RZ, 0xc0, !PT ;  /* 0xfffffffc05057812 */ /* 0x000fe200078ec0ff */
[----:B------:R-:W-:Y:S01]  /*0740*/  VOTEU.ALL UP0, P0 ;  /* 0x00000000003f7886 */ /* 0x000fe20000000000 */
[----:B------:R-:W-:Y:S01]  /*0750*/  ULDC UR4, c[0x0][0x154] ;  /* 0x0000550000047ab9 */ /* 0x000fe20000000800 */
[----:B------:R-:W-:Y:S02]  /*0760*/  VOTEU.ALL UP1, P0 ;  /* 0x00000000003f7886 */ /* 0x000fe40000020000 */
[----:B------:R-:W0:Y:S01]  /*0770*/  F2I.U32.TRUNC.NTZ R7, R7 ;  /* 0x0000000700077305 */ /* 0x000e22000020f000 */
[----:B------:R-:W-:Y:S01]  /*0780*/  IMAD.IADD R5, R0, 0x1, -R5 ;  /* 0x0000000100057824 */ /* 0x000fe200078e0a05 */
[----:B------:R-:W1:Y:S01]  /*0790*/  @!UP0 S2UR UR7, SR_CgaCtaId ;  /* 0x00000000000789c3 */ /* 0x000e620000008800 */
[----:B------:R-:W-:Y:S02]  /*07a0*/  @!UP0 UMOV UR6, 0x400 ;  /* 0x0000040000068882 */ /* 0x000fe40000000000 */
[----:B------:R-:W-:Y:S01]  /*07b0*/  IMAD R5, R6, 0x4, R5 ;  /* 0x0000000406057824 */ /* 0x000fe200078e0205 */
[----:B---3--:R-:W-:-:S04]  /*07c0*/  I2FP.F32.U32 R9, R2 ;  /* 0x0000000200097245 */ /* 0x008fc80000201000 */
[----:B------:R-:W-:Y:S01]  /*07d0*/  LEA.HI R0, R5, R5, RZ, 0x1 ;  /* 0x0000000505007211 */ /* 0x000fe200078f08ff */
[----:B------:R-:W-:Y:S01]  /*07e0*/  FMUL R9, R9, UR4 ;  /* 0x0000000409097c20 */ /* 0x000fe20008400000 */
[----:B------:R-:W-:Y:S02]  /*07f0*/  UMOV UR4, 0x20 ;  /* 0x0000002000047882 */ /* 0x000fe40000000000 */
[----:B------:R-:W-:Y:S01]  /*0800*/  LOP3.LUT R6, R0, 0xfffffffe, RZ, 0xc0, !PT ;  /* 0xfffffffe00067812 */ /* 0x000fe200078ec0ff */
[----:B0-----:R-:W-:Y:S01]  /*0810*/  IMAD.MOV R13, RZ, RZ, -R7 ;  /* 0x000000ffff0d7224 */ /* 0x001fe200078e0a07 */
[----:B------:R-:W-:-:S04]  /*0820*/  @!UP0 UIADD3 UR4, -UR4, 0x100000, URZ ;  /* 0x0010000004048890 */ /* 0x000fc8000fffe13f */
[----:B------:R-:W-:Y:S02]  /*0830*/  @!UP0 USHF.L.U32 UR5, UR4, 0xb, URZ ;  /* 0x0000000b04058899 */ /* 0x000fe4000800063f */
[----:B------:R-:W-:Y:S01]  /*0840*/  @!UP0 USHF.L.U32 UR4, UR4, 0x1, URZ ;  /* 0x0000000104048899 */ /* 0x000fe2000800063f */
[----:B------:R-:W0:Y:S01]  /*0850*/  F2I.U32.TRUNC.NTZ R9, R9 ;  /* 0x0000000900097305 */ /* 0x000e22000020f000 */
[----:B--2---:R-:W-:Y:S02]  /*0860*/  IMAD R0, R8, R13, UR9 ;  /* 0x0000000908007e24 */ /* 0x004fe4000f8e020d */
[C---:B------:R-:W-:Y:S02]  /*0870*/  IMAD.IADD R7, R5.reuse, 0x1, -R6 ;  /* 0x0000000105077824 */ /* 0x040fe400078e0a06 */
[----:B------:R-:W-:-:S03]  /*0880*/  IMAD.SHL.U32 R6, R5, 0x4, RZ ;  /* 0x0000000405067824 */ /* 0x000fc600078e00ff */
[----:B------:R-:W-:Y:S01]  /*0890*/  ISETP.NE.AND P2, PT, R7, R0, PT ;  /* 0x000000000700720c */ /* 0x000fe20003f45270 */
[----:B-1----:R-:W-:Y:S01]  /*08a0*/  @!UP0 ULEA UR6, UR7, UR6, 0x18 ;  /* 0x0000000607068291 */ /* 0x002fe2000f8ec03f */
[----:B------:R-:W-:Y:S01]  /*08b0*/  LOP3.LUT R10, R5, 0xc, R6, 0x78, !PT ;  /* 0x0000000c050a7812 */ /* 0x000fe200078e7806 */
[----:B------:R-:W1:Y:S01]  /*08c0*/  LDC R7, c[0x0][0x140] ;  /* 0x00005000ff077b82 */ /* 0x000e620000000800 */
[----:B------:R-:W-:Y:S01]  /*08d0*/  VOTEU.ALL UP0, P0 ;  /* 0x00000000003f7886 */ /* 0x000fe20000000000 */
[----:B------:R-:W-:Y:S01]  /*08e0*/  LOP3.LUT P0, RZ, R4, 0x7, RZ, 0xc0, !PT ;  /* 0x0000000704ff7812 */ /* 0x000fe2000780c0ff */
[----:B0-----:R-:W-:Y:S01]  /*08f0*/  IMAD.MOV R12, RZ, RZ, -R9 ;  /* 0x000000ffff0c7224 */ /* 0x001fe200078e0a09 */
[----:B------:R0:W-:Y:S01]  /*0900*/  STL [R1+0x7c], R10 ;  /* 0x00007c0a01007387 */ /* 0x0001e20000100800 */
[----:B------:R-:W-:Y:S01]  /*0910*/  IMAD.MOV.U32 R4, RZ, RZ, 0x1 ;  /* 0x00000001ff047424 */ /* 0x000fe200078e00ff */
[----:B------:R-:W-:Y:S01]  /*0920*/  ISETP.LT.U32.AND P0, PT, R10, 0x4, !P0 ;  /* 0x000000040a00780c */ /* 0x000fe20004701070 */
[----:B----4-:R-:W-:-:S03]  /*0930*/  IMAD R6, R11, R12, R2 ;  /* 0x0000000c0b067224 */ /* 0x010fc600078e0202 */
[----:B------:R-:W-:Y:S01]  /*0940*/  @P2 LEA.HI R5, R10, R10, RZ, 0x1 ;  /* 0x0000000a0a052211 */ /* 0x000fe200078f08ff */
[----:B------:R-:W2:Y:S02]  /*0950*/  FENCE.VIEW.ASYNC.S ;  /* 0x00000000000073c6 */ /* 0x000ea40000000000 */
[----:B--2---:R0:W2:Y:S01]  /*0960*/  @!UP0 SYNCS.EXCH.64 URZ, [UR6+0x130], UR4 ;  /* 0x00013004063f85b2 */ /* 0x0040a20008000100 */
[----:B------:R-:W-:-:S04]  /*0970*/  @P2 SHF.R.S32.HI R5, RZ, 0x1, R5 ;  /* 0x00000001ff052819 */ /* 0x000fc80000011405 */
[----:B------:R-:W-:Y:S02]  /*0980*/  @P2 ISETP.NE.AND P3, PT, R5, R6, PT ;  /* 0x000000060500220c */ /* 0x000fe40003f65270 */
[----:B------:R-:W-:Y:S02]  /*0990*/  SEL R5, RZ, 0x1, !P0 ;  /* 0x00000001ff057807 */ /* 0x000fe40004000000 */
[----:B------:R-:W-:Y:S02]  /*09a0*/  @P2 SEL R4, RZ, 0x1, P3 ;  /* 0x00000001ff042807 */ /* 0x000fe40001800000 */
[----:B-1----:R-:W-:Y:S02]  /*09b0*/  ISETP.EQ.U32.AND P4, PT, R7, 0x1, PT ;  /* 0x000000010700780c */ /* 0x002fe40003f82070 */
[----:B------:R-:W-:Y:S01]  /*09c0*/  LOP3.LUT R4, R4, R5, RZ, 0xc0, !PT ;  /* 0x0000000504047212 */ /* 0x000fe200078ec0ff */
[----:B------:R0:W1:Y:S01]  /*09d0*/  @!UP1 SYNCS.EXCH.64 URZ, [UR6+0x138], UR4 ;  /* 0x00013804063f95b2 */ /* 0x0000620008000100 */
[----:B------:R-:W-:-:S03]  /*09e0*/  NOP ;  /* 0x0000000000007918 */ /* 0x000fc60000000000 */
[----:B------:R0:W-:Y:S06]  /*09f0*/  STL [R1+0x78], R4 ;  /* 0x0000780401007387 */ /* 0x0001ec0000100800 */
[----:B--2---:R-:W-:Y:S05]  /*0a00*/  @!P4 BRA `(.L_x_4) ;  /* 0x000000000008c947 */ /* 0x004fea0003800000 */
[----:B-1----:R-:W-:Y:S01]  /*0a10*/  UCGABAR_ARV ;  /* 0x00000000000079c7 */ /* 0x002fe20008000000 */
[----:B------:R-:W-:Y:S05]  /*0a20*/  BRA `(.L_x_5) ;  /* 0x0000000000047947 */ /* 0x000fea0003800000 */
.L_x_4:
[----:B-1----:R-:W-:Y:S01]  /*0a30*/  NOP ;  /* 0x0000000000007918 */ /* 0x002fe20000000000 */
.L_x_5:
[----:B------:R-:W1:Y:S01]  /*0a40*/  LDC R3, c[0x0][0x65c] ;  /* 0x00019700ff037b82 */ /* 0x000e620000000800 */
[----:B0-----:R-:W-:Y:S02]  /*0a50*/  IMAD.U32 R4, RZ, RZ, UR9 ;  /* 0x00000009ff047e24 */ /* 0x001fe4000f8e00ff */
[----:B------:R-:W-:Y:S01]  /*0a60*/  IMAD.MOV.U32 R5, RZ, RZ, RZ ;  /* 0x000000ffff057224 */ /* 0x000fe200078e00ff */
[----:B-1----:R-:W-:-:S13]  /*0a70*/  ISETP.NE.AND P2, PT, R3, 0x1, PT ;  /* 0x000000010300780c */ /* 0x002fda0003f45270 */
[----:B------:R-:W0:Y:S01]  /*0a80*/  @P2 LDC R7, c[0x0][0x10] ;  /* 0x00000400ff072b82 */ /* 0x000e220000000800 */
[----:B------:R-:W-:Y:S02]  /*0a90*/  @P2 IMAD.MOV.U32 R3, RZ, RZ, RZ ;  /* 0x000000ffff032224 */ /* 0x000fe400078e00ff */
[----:B------:R-:W-:-:S05]  /*0aa0*/  @P2 IMAD.MOV.U32 R13, RZ, RZ, RZ ;  /* 0x000000ffff0d2224 */ /* 0x000fca00078e00ff */
[----:B------:R-:W1:Y:S01]  /*0ab0*/  @!P2 LDC R9, c[0x0][0xc] ;  /* 0x00000300ff09ab82 */ /* 0x000e620000000800 */
[----:B0-----:R-:W-:-:S04]  /*0ac0*/  @P2 IMAD.WIDE.U32 R6, R7, UR9, R2 ;  /* 0x0000000907062c25 */ /* 0x001fc8000f8e0002 */
[----:B------:R-:W-:Y:S02]  /*0ad0*/  @P2 IMAD.MOV.U32 R19, RZ, RZ, R6 ;  /* 0x000000ffff132224 */ /* 0x000fe400078e0006 */
[----:B------:R-:W-:Y:S02]  /*0ae0*/  @P2 IMAD.IADD R23, R7, 0x1, R13 ;  /* 0x0000000107172824 */ /* 0x000fe400078e020d */
[----:B-1----:R-:W-:-:S04]  /*0af0*/  @!P2 IMAD.WIDE.U32 R4, R2, R9, R4 ;  /* 0x000000090204a225 */ /* 0x002fc800078e0004 */
[----:B------:R-:W-:Y:S02]  /*0b00*/  @!P2 IMAD.MOV.U32 R19, RZ, RZ, R4 ;  /* 0x000000ffff13a224 */ /* 0x000fe400078e0004 */
[----:B------:R-:W-:-:S03]  /*0b10*/  @!P2 IMAD.MOV.U32 R23, RZ, RZ, R5 ;  /* 0x000000ffff17a224 */ /* 0x000fc600078e0005 */
[----:B------:R0:W-:Y:S04]  /*0b20*/  STL [R1+0x84], R19 ;  /* 0x0000841301007387 */ /* 0x0001e80000100800 */
[----:B------:R0:W-:Y:S01]  /*0b30*/  STL [R1+0x80], R23 ;  /* 0x0000801701007387 */ /* 0x0001e20000100800 */
[----:B------:R-:W-:Y:S05]  /*0b40*/  @!P4 BRA `(.L_x_6) ;  /* 0x00000000000cc947 */ /* 0x000fea0003800000 */
[----:B------:R-:W-:Y:S01]  /*0b50*/  UCGABAR_WAIT ;  /* 0x0000000000007dc7 */ /* 0x000fe20008000000 */
[----:B------:R-:W-:Y:S01]  /*0b60*/  CCTL.IVALL ;  /* 0x00000000ff00798f */ /* 0x000fe20002000000 */
[----:B------:R-:W-:Y:S05]  /*0b70*/  BRA `(.L_x_7) ;  /* 0x0000000000047947 */ /* 0x000fea0003800000 */
.L_x_6:
[----:B------:R-:W-:Y:S06]  /*0b80*/  BAR.SYNC.DEFER_BLOCKING 0x0 ;  /* 0x0000000000007b1d */ /* 0x000fec0000010000 */
.L_x_7:
[----:B------:R-:W-:Y:S05]  /*0b90*/  @!P1 BRA `(.L_x_8) ;  /* 0x000000e0007c9947 */ /* 0x000fea0003800000 */
[----:B------:R-:W-:-:S06]  /*0ba0*/  UISETP.GT.U32.AND UP0, UPT, UR10, 0x1, UPT ;  /* 0x000000010a00788c */ /* 0x000fcc000bf04070 */
[----:B------:R-:W-:-:S13]  /*0bb0*/  PLOP3.LUT P0, PT, PT, PT, UP0, 0x80, 0x0 ;  /* 0x000000000000781c */ /* 0x000fda0003f0f008 */
[----:B------:R-:W-:Y:S05]  /*0bc0*/  @P0 EXIT ;  /* 0x000000000000094d */ /* 0x000fea0003800000 */
[----:B------:R-:W-:Y:S01]  /*0bd0*/  IMAD.MOV.U32 R6, RZ, RZ, -0x1 ;  /* 0xffffffffff067424 */ /* 0x000fe200078e00ff */
[----:B------:R-:W-:Y:S01]  /*0be0*/  ULDC.64 UR4, c[0x0][0x650] ;  /* 0x0001940000047ab9 */ /* 0x000fe20000000a00 */
[----:B------:R-:W-:Y:S01]  /*0bf0*/  IMAD.MOV.U32 R5, RZ, RZ, -0x1 ;  /* 0xffffffffff057424 */ /* 0x000fe200078e00ff */
[----:B------:R-:W-:Y:S01]  /*0c00*/  ISETP.GE.U32.AND P0, PT, R19, UR4, PT ;  /* 0x0000000413007c0c */ /* 0x000fe2000bf06070 */
[----:B------:R-:W-:Y:S01]  /*0c10*/  UMOV UR23, 0xffffffff ;  /* 0xffffffff00177882 */ /* 0x000fe20000000000 */
[----:B------:R1:W-:Y:S01]  /*0c20*/  STL [R1+0x8c], R6 ;  /* 0x00008c0601007387 */ /* 0x0003e20000100800 */
[----:B------:R-:W-:Y:S02]  /*0c30*/  PRMT R4, RZ, 0x7610, R4 ;  /* 0x00007610ff047816 */ /* 0x000fe40000000004 */
[----:B------:R-:W-:Y:S01]  /*0c40*/  ISETP.GE.U32.AND.EX P0, PT, R23, UR5, PT, P0 ;  /* 0x0000000517007c0c */ /* 0x000fe2000bf06100 */
[----:B------:R1:W-:-:S12]  /*0c50*/  STL [R1+0x88], R5 ;  /* 0x0000880501007387 */ /* 0x0003d80000100800 */
[----:B-1----:R-:W-:Y:S05]  /*0c60*/  @P0 BRA `(.L_x_9) ;  /* 0x0000000400380947 */ /* 0x002fea0003800000 */
[----:B------:R-:W1:Y:S01]  /*0c70*/  LDC.64 R14, c[0x0][0x628] ;  /* 0x00018a00ff0e7b82 */ /* 0x000e620000000a00 */
[----:B------:R-:W-:Y:S02]  /*0c80*/  IMAD.MOV.U32 R4, RZ, RZ, R19 ;  /* 0x000000ffff047224 */ /* 0x000fe400078e0013 */
[----:B------:R-:W-:-:S05]  /*0c90*/  IMAD.MOV.U32 R5, RZ, RZ, R23 ;  /* 0x000000ffff057224 */ /* 0x000fca00078e0017 */
[----:B------:R-:W2:Y:S08]  /*0ca0*/  LDC R10, c[0x0][0x630] ;  /* 0x00018c00ff0a7b82 */ /* 0x000eb00000000800 */
[----:B------:R-:W3:Y:S01]  /*0cb0*/  LDC.64 R16, c[0x0][0x620] ;  /* 0x00018800ff107b82 */ /* 0x000ee20000000a00 */
[----:B-1----:R-:W-:-:S04]  /*0cc0*/  ISETP.NE.U32.AND P0, PT, R14, RZ, PT ;  /* 0x000000ff0e00720c */ /* 0x002fc80003f05070 */
[----:B------:R-:W-:-:S13]  /*0cd0*/  ISETP.NE.AND.EX P0, PT, R15, RZ, PT, P0 ;  /* 0x000000ff0f00720c */ /* 0x000fda0003f05300 */
[----:B--23--:R-:W-:Y:S05]  /*0ce0*/  @!P0 BRA `(.L_x_10) ;  /* 0x0000000000288947 */ /* 0x00cfea0003800000 */
[----:B------:R-:W1:Y:S02]  /*0cf0*/  LDC R9, c[0x0][0x634] ;  /* 0x00018d00ff097b82 */ /* 0x000e640000000800 */
[----:B-1----:R-:W-:-:S05]  /*0d00*/  IADD3 R9, P0, R19, R9, RZ ;  /* 0x0000000913097210 */ /* 0x002fca0007f1e0ff */
[----:B------:R-:W-:-:S04]  /*0d10*/  IMAD.X R13, RZ, RZ, R23, P0 ;  /* 0x000000ffff0d7224 */ /* 0x000fc800000e0617 */
[----:B------:R-:W-:-:S04]  /*0d20*/  IMAD.WIDE.U32 R4, R13, R14, RZ ;  /* 0x0000000e0d047225 */ /* 0x000fc800078e00ff */
[----:B------:R-:W-:-:S04]  /*0d30*/  IMAD.WIDE.U32 R6, P0, R9, R15, R4 ;  /* 0x0000000f09067225 */ /* 0x000fc80007800004 */
[----:B------:R-:W-:-:S04]  /*0d40*/  IMAD.WIDE.U32 R4, R9, R14, RZ ;  /* 0x0000000e09047225 */ /* 0x000fc800078e00ff */
[----:B------:R-:W-:Y:S01]  /*0d50*/  IMAD.X R9, RZ, RZ, RZ, P0 ;  /* 0x000000ffff097224 */ /* 0x000fe200000e06ff */
[----:B------:R-:W-:Y:S01]  /*0d60*/  IADD3 RZ, P0, R5, R6, RZ ;  /* 0x0000000605ff7210 */ /* 0x000fe20007f1e0ff */
[----:B------:R-:W-:-:S04]  /*0d70*/  IMAD.MOV.U32 R8, RZ, RZ, R7 ;  /* 0x000000ffff087224 */ /* 0x000fc800078e0007 */
[----:B------:R-:W-:-:S08]  /*0d80*/  IMAD.WIDE.U32.X R4, R13, R15, R8, P0 ;  /* 0x0000000f0d047225 */ /* 0x000fd000000e0408 */
.L_x_10:
[----:B------:R-:W1:Y:S01]  /*0d90*/  LDC.64 R20, c[0x0][0x640] ;  /* 0x00019000ff147b82 */ /* 0x000e620000000a00 */
[-C--:B------:R-:W-:Y:S01]  /*0da0*/  SHF.R.U64 R22, R4, R10.reuse, R5 ;  /* 0x0000000a04167219 */ /* 0x080fe20000001205 */
[----:B------:R-:W-:Y:S01]  /*0db0*/  IMAD.MOV.U32 R4, RZ, RZ, R19 ;  /* 0x000000ffff047224 */ /* 0x000fe200078e0013 */
[----:B------:R-:W-:Y:S01]  /*0dc0*/  SHF.R.U32.HI R3, RZ, R10, R5 ;  /* 0x0000000aff037219 */ /* 0x000fe20000011605 */
[----:B------:R-:W-:Y:S01]  /*0dd0*/  IMAD.MOV.U32 R5, RZ, RZ, R23 ;  /* 0x000000ffff057224 */ /* 0x000fe200078e0017 */
[----:B------:R-:W-:Y:S01]  /*0de0*/  IADD3 R7, P0, RZ, -R22, RZ ;  /* 0x80000016ff077210 */ /* 0x000fe20007f1e0ff */
[----:B0-----:R-:W-:Y:S02]  /*0df0*/  IMAD R23, R11, R12, R2 ;  /* 0x0000000c0b177224 */ /* 0x001fe400078e0202 */
[----:B------:R-:W0:Y:S01]  /*0e00*/  LDC R8, c[0x0][0x618] ;  /* 0x00018600ff087b82 */ /* 0x000e220000000800 */
[----:B------:R-:W-:Y:S02]  /*0e10*/  IMAD.MOV.U32 R11, RZ, RZ, 0x1 ;  /* 0x00000001ff0b7424 */ /* 0x000fe400078e00ff */
[----:B------:R-:W-:-:S02]  /*0e20*/  IMAD.X R3, RZ, RZ, ~R3, P0 ;  /* 0x000000ffff037224 */ /* 0x000fc400000e0e03 */
[----:B------:R-:W-:-:S03]  /*0e30*/  IMAD.WIDE.U32 R4, R7, R16, R4 ;  /* 0x0000001007047225 */ /* 0x000fc600078e0004 */
[----:B------:R-:W2:Y:S01]  /*0e40*/  LDC R14, c[0x0][0x608] ;  /* 0x00018200ff0e7b82 */ /* 0x000ea20000000800 */
[----:B------:R-:W-:-:S04]  /*0e50*/  IMAD R6, R3, R16, RZ ;  /* 0x0000001003067224 */ /* 0x000fc800078e02ff */
[----:B------:R-:W-:-:S03]  /*0e60*/  IMAD R3, R7, R17, R6 ;  /* 0x0000001107037224 */ /* 0x000fc600078e0206 */
[----:B------:R-:W3:Y:S01]  /*0e70*/  LDC R18, c[0x0][0x658] ;  /* 0x00019600ff127b82 */ /* 0x000ee20000000800 */
[----:B------:R-:W-:Y:S01]  /*0e80*/  IMAD.IADD R3, R5, 0x1, R3 ;  /* 0x0000000105037824 */ /* 0x000fe200078e0203 */
[----:B-1----:R-:W-:Y:S01]  /*0e90*/  ISETP.NE.U32.AND P0, PT, R20, RZ, PT ;  /* 0x000000ff1400720c */ /* 0x002fe20003f05070 */
[----:B------:R-:W-:-:S03]  /*0ea0*/  IMAD.MOV.U32 R5, RZ, RZ, -0x1 ;  /* 0xffffffffff057424 */ /* 0x000fc600078e00ff */
[----:B------:R-:W-:Y:S02]  /*0eb0*/  ISETP.NE.AND.EX P0, PT, R21, RZ, PT, P0 ;  /* 0x000000ff1500720c */ /* 0x000fe40003f05300 */
[----:B------:R-:W1:Y:S01]  /*0ec0*/  LDC R13, c[0x0][0x600] ;  /* 0x00018000ff0d7b82 */ /* 0x000e620000000800 */
[-CC-:B0-----:R-:W-:Y:S02]  /*0ed0*/  SHF.R.U64 R10, R4, R8.reuse, R3.reuse ;  /* 0x00000008040a7219 */ /* 0x181fe40000001203 */
[----:B------:R-:W-:-:S05]  /*0ee0*/  SHF.R.U32.HI R3, RZ, R8, R3 ;  /* 0x00000008ff037219 */ /* 0x000fca0000011603 */
[----:B------:R-:W0:Y:S01]  /*0ef0*/  LDC R15, c[0x0][0x648] ;  /* 0x00019200ff0f7b82 */ /* 0x000e220000000800 */
[-CC-:B--2---:R-:W-:Y:S02]  /*0f00*/  SHF.R.U64 R19, R10, R14.reuse, R3.reuse ;  /* 0x0000000e0a137219 */ /* 0x184fe40000001203 */
[----:B------:R-:W-:-:S05]  /*0f10*/  SHF.R.U32.HI R3, RZ, R14, R3 ;  /* 0x0000000eff037219 */ /* 0x000fca0000011603 */
[----:B------:R-:W2:Y:S01]  /*0f20*/  LDC R17, c[0x0][0x638] ;  /* 0x00018e00ff117b82 */ /* 0x000ea20000000800 */
[-C--:B---3--:R-:W-:Y:S02]  /*0f30*/  SHF.L.U32 R2, R5, R18.reuse, RZ ;  /* 0x0000001205027219 */ /* 0x088fe400000006ff */
[--C-:B------:R-:W-:Y:S02]  /*0f40*/  SHF.R.U64 R12, R19, R18, R3.reuse ;  /* 0x00000012130c7219 */ /* 0x100fe40000001203 */
[----:B------:R-:W-:Y:S02]  /*0f50*/  LOP3.LUT R8, RZ, R2, RZ, 0x33, !PT ;  /* 0x00000002ff087212 */ /* 0x000fe400078e33ff */
[----:B------:R-:W-:Y:S01]  /*0f60*/  SHF.R.U32.HI R3, RZ, R18, R3 ;  /* 0x00000012ff037219 */ /* 0x000fe20000011603 */
[----:B------:R-:W3:Y:S01]  /*0f70*/  LDC R16, c[0x0][0x610] ;  /* 0x00018400ff107b82 */ /* 0x000ee20000000800 */
[----:B------:R-:W-:Y:S01]  /*0f80*/  IMAD.MOV.U32 R2, RZ, RZ, R12 ;  /* 0x000000ffff027224 */ /* 0x000fe200078e000c */
[----:B------:R-:W-:Y:S06]  /*0f90*/  @!P0 BRA `(.L_x_11) ;  /* 0x0000000000288947 */ /* 0x000fec0003800000 */
[----:B------:R-:W4:Y:S02]  /*0fa0*/  LDC R7, c[0x0][0x64c] ;  /* 0x00019300ff077b82 */ /* 0x000f240000000800 */
[----:B----4-:R-:W-:-:S05]  /*0fb0*/  IADD3 R7, P0, R12, R7, RZ ;  /* 0x000000070c077210 */ /* 0x010fca0007f1e0ff */
        /* <DEDUP_REMOVED lines=8> */
.L_x_11:
[----:B0-----:R-:W-:Y:S01]  /*1040*/  SHF.R.U64 R4, R2, R15, R3 ;  /* 0x0000000f02047219 */ /* 0x001fe20000001203 */
[----:B-1----:R-:W-:Y:S01]  /*1050*/  VIADD R5, R13, 0xffffffff ;  /* 0xffffffff0d057836 */ /* 0x002fe20000000000 */
[----:B------:R-:W-:Y:S02]  /*1060*/  SHF.L.U32 R2, R11, R18, RZ ;  /* 0x000000120b027219 */ /* 0x000fe400000006ff */
[----:B------:R-:W-:Y:S01]  /*1070*/  LOP3.LUT R3, R19, R8, RZ, 0xc0, !PT ;  /* 0x0000000813037212 */ /* 0x000fe200078ec0ff */
[----:B------:R-:W-:Y:S01]  /*1080*/  IMAD.MOV R6, RZ, RZ, -R4 ;  /* 0x000000ffff067224 */ /* 0x000fe200078e0a04 */
[----:B------:R-:W-:Y:S02]  /*1090*/  SEL R0, R0, R23, !P2 ;  /* 0x0000001700007207 */ /* 0x000fe40005000000 */
[----:B------:R-:W-:Y:S01]  /*10a0*/  LOP3.LUT R5, R10, R5, RZ, 0xc0, !PT ;  /* 0x000000050a057212 */ /* 0x000fe200078ec0ff */
[----:B------:R-:W-:Y:S01]  /*10b0*/  IMAD R3, R2, R4, R3 ;  /* 0x0000000402037224 */ /* 0x000fe200078e0203 */
[----:B------:R-:W-:Y:S01]  /*10c0*/  R2UR UR23, R22 ;  /* 0x00000000161772ca */ /* 0x000fe200000e0000 */
[----:B--2---:R-:W-:-:S02]  /*10d0*/  IMAD R2, R6, R17, R12 ;  /* 0x0000001106027224 */ /* 0x004fc400078e020c */
[----:B---3--:R-:W-:Y:S02]  /*10e0*/  IMAD R0, R3, R16, R0 ;  /* 0x0000001003007224 */ /* 0x008fe400078e0200 */
[----:B------:R-:W-:Y:S02]  /*10f0*/  IMAD R3, R2, R13, R5 ;  /* 0x0000000d02037224 */ /* 0x000fe400078e0205 */
[----:B------:R-:W-:-:S03]  /*1100*/  IMAD.MOV.U32 R4, RZ, RZ, 0x1 ;  /* 0x00000001ff047424 */ /* 0x000fc600078e00ff */
[----:B------:R-:W-:Y:S02]  /*1110*/  SEL R2, R3, R0, !P2 ;  /* 0x0000000003027207 */ /* 0x000fe40005000000 */
[----:B------:R-:W-:-:S03]  /*1120*/  SEL R0, R0, R3, !P2 ;  /* 0x0000000300007207 */ /* 0x000fc60005000000 */
[----:B------:R1:W-:Y:S04]  /*1130*/  STL [R1+0x88], R2 ;  /* 0x0000880201007387 */ /* 0x0003e80000100800 */
[----:B------:R1:W-:Y:S02]  /*1140*/  STL [R1+0x8c], R0 ;  /* 0x00008c0001007387 */ /* 0x0003e40000100800 */
.L_x_9:
[----:B------:R-:W-:-:S08]  /*1150*/  NOP ;  /* 0x0000000000007918 */ /* 0x000fd00000000000 */
[----:B------:R-:W2:Y:S02]  /*1160*/  USETMAXREG.TRY_ALLOC.CTAPOOL UP0, 0xe8 ;  /* 0x000000e8000079c8 */ /* 0x000ea40008000600 */
[----:B--2---:R-:W-:-:S13]  /*1170*/  PLOP3.LUT P0, PT, PT, PT, UP0, 0x80, 0x0 ;  /* 0x000000000000781c */ /* 0x004fda0003f0f008 */
[----:B------:R-:W-:Y:S05]  /*1180*/  @!P0 BRA `(.L_x_9) ;  /* 0xfffffffc00f08947 */ /* 0x000fea000383ffff */
[----:B------:R-:W-:Y:S01]  /*1190*/  ULDC.64 UR4, c[0x0][0x598] ;  /* 0x0001660000047ab9 */ /* 0x000fe20000000a00 */
[----:B------:R-:W-:Y:S01]  /*11a0*/  ULDC.64 UR18, c[0x0][0x208] ;  /* 0x0000820000127ab9 */ /* 0x000fe20000000a00 */
[----:B------:R-:W-:-:S04]  /*11b0*/  ISETP.NE.U32.AND P0, PT, RZ, UR4, PT ;  /* 0x00000004ff007c0c */ /* 0x000fc8000bf05070 */
[----:B------:R-:W-:-:S13]  /*11c0*/  ISETP.NE.AND.EX P0, PT, RZ, UR5, PT, P0 ;  /* 0x00000005ff007c0c */ /* 0x000fda000bf05300 */
[----:B------:R-:W-:Y:S05]  /*11d0*/  @!P0 BRA `(.L_x_12) ;  /* 0x0000000000208947 */ /* 0x000fea0003800000 */
[----:B-1----:R-:W1:Y:S02]  /*11e0*/  LDC.64 R2, c[0x0][0x598] ;  /* 0x00016600ff027b82 */ /* 0x002e640000000a00 */
[----:B-1----:R-:W2:Y:S02]  /*11f0*/  LDG.E.64 R2, desc[UR18][R2.64] ;  /* 0x0000001202027981 */ /* 0x002ea4000c1e1b00 */
[----:B--2---:R-:W-:-:S04]  /*1200*/  ISETP.NE.U32.AND P0, PT, R2, RZ, PT ;  /* 0x000000ff0200720c */ /* 0x004fc80003f05070 */
[----:B------:R-:W-:-:S13]  /*1210*/  ISETP.NE.AND.EX P0, PT, R3, RZ, PT, P0 ;  /* 0x000000ff0300720c */ /* 0x000fda0003f05300 */
[----:B------:R-:W-:Y:S05]  /*1220*/  @!P0 BRA `(.L_x_12) ;  /* 0x00000000000c8947 */ /* 0x000fea0003800000 */
[----:B------:R-:W2:Y:S02]  /*1230*/  LD.E R2, desc[UR18][R2.64] ;  /* 0x0000001202027980 */ /* 0x000ea4000c101900 */
[----:B--2---:R-:W-:Y:S01]  /*1240*/  R2UR UR20, R2 ;  /* 0x00000000021472ca */ /* 0x004fe200000e0000 */
[----:B------:R-:W-:-:S14]  /*1250*/  BRA `(.L_x_13) ;  /* 0x0000000000247947 */ /* 0x000fdc0003800000 */
.L_x_12:
[----:B------:R-:W-:Y:S02]  /*1260*/  ULDC.64 UR4, c[0x0][0x588] ;  /* 0x0001620000047ab9 */ /* 0x000fe40000000a00 */
[----:B------:R-:W-:-:S04]  /*1270*/  ISETP.NE.U32.AND P0, PT, RZ, UR4, PT ;  /* 0x00000004ff007c0c */ /* 0x000fc8000bf05070 */
[----:B------:R-:W-:-:S13]  /*1280*/  ISETP.NE.AND.EX P0, PT, RZ, UR5, PT, P0 ;  /* 0x00000005ff007c0c */ /* 0x000fda000bf05300 */
[----:B------:R-:W-:Y:S05]  /*1290*/  @!P0 BRA `(.L_x_14) ;  /* 0x0000000000108947 */ /* 0x000fea0003800000 */
[----:B-1----:R-:W1:Y:S02]  /*12a0*/  LDC.64 R2, c[0x0][0x588] ;  /* 0x00016200ff027b82 */ /* 0x002e640000000a00 */
[----:B-1----:R-:W2:Y:S02]  /*12b0*/  LDG.E R2, desc[UR18][R2.64] ;  /* 0x0000001202027981 */ /* 0x002ea4000c1e1900 */
[----:B--2---:R-:W-:Y:S01]  /*12c0*/  R2UR UR20, R2 ;  /* 0x00000000021472ca */ /* 0x004fe200000e0000 */
[----:B------:R-:W-:-:S14]  /*12d0*/  BRA `(.L_x_13) ;  /* 0x0000000000047947 */ /* 0x000fdc0003800000 */
.L_x_14:
[----:B------:R-:W-:-:S05]  /*12e0*/  ULDC UR20, c[0x0][0x580] ;  /* 0x0001600000147ab9 */ /* 0x000fca0000000800 */
.L_x_13:
[----:B------:R-:W-:Y:S02]  /*12f0*/  ULDC.64 UR4, c[0x0][0x5a0] ;  /* 0x0001680000047ab9 */ /* 0x000fe40000000a00 */
        /* <DEDUP_REMOVED lines=11> */
.L_x_15:
        /* <DEDUP_REMOVED lines=8> */
.L_x_17:
[----:B------:R-:W-:-:S05]  /*1430*/  ULDC UR21, c[0x0][0x584] ;  /* 0x0001610000157ab9 */ /* 0x000fca0000000800 */
.L_x_16:
[----:B------:R-:W-:-:S13]  /*1440*/  LOP3.LUT P0, RZ, R4, 0xff, RZ, 0xc0, !PT ;  /* 0x000000ff04ff7812 */ /* 0x000fda000780c0ff */
[----:B------:R-:W-:Y:S05]  /*1450*/  @!P0 EXIT ;  /* 0x000000000000894d */ /* 0x000fea0003800000 */
[----:B------:R-:W-:Y:S01]  /*1460*/  ULDC UR4, c[0x0][0x28c] ;  /* 0x0000a30000047ab9 */ /* 0x000fe20000000800 */
[----:B------:R-:W-:Y:S02]  /*1470*/  ULOP3.LUT UR22, UR13, 0x1, URZ, 0xfc, !UPT ;  /* 0x000000010d167892 */ /* 0x000fe4000f8efc3f */
[----:B------:R-:W-:-:S04]  /*1480*/  UIADD3 UR4, UR4, 0x1f, URZ ;  /* 0x0000001f04047890 */ /* 0x000fc8000fffe03f */
[----:B------:R-:W-:-:S04]  /*1490*/  USHF.R.S32.HI UR5, URZ, 0x1f, UR4 ;  /* 0x0000001f3f057899 */ /* 0x000fc80008011404 */
[----:B------:R-:W-:-:S03]  /*14a0*/  ULEA.HI UR5, UR5, UR4, URZ, 0x5 ;  /* 0x0000000405057291 */ /* 0x000fc6000f8f283f */
[----:B------:R-:W-:Y:S01]  /*14b0*/  UMOV UR4, URZ ;  /* 0x0000003f00047c82 */ /* 0x000fe20008000000 */
[----:B------:R-:W-:-:S03]  /*14c0*/  USHF.R.S32.HI UR12, URZ, 0x5, UR5 ;  /* 0x000000053f0c7899 */ /* 0x000fc60008011405 */
[----:B------:R-:W-:-:S09]  /*14d0*/  UMOV UR5, URZ ;  /* 0x0000003f00057c82 */ /* 0x000fd20008000000 */
.L_x_300:
[----:B-1----:R-:W1:Y:S01]  /*14e0*/  S2R R0, SR_TID.X ;  /* 0x0000000000007919 */ /* 0x002e620000002100 */
[----:B--2---:R-:W2:Y:S01]  /*14f0*/  S2UR UR11, SR_CgaCtaId ;  /* 0x00000000000b79c3 */ /* 0x004ea20000008800 */
[----:B------:R-:W-:Y:S01]  /*1500*/  UMOV UR14, 0x400 ;  /* 0x00000400000e7882 */ /* 0x000fe20000000000 */
[----:B------:R-:W-:Y:S01]  /*1510*/  UMOV UR6, URZ ;  /* 0x0000003f00067c82 */ /* 0x000fe20008000000 */
[----:B------:R-:W-:Y:S01]  /*1520*/  STL [R1+0x74], RZ ;  /* 0x000074ff01007387 */ /* 0x000fe20000100800 */
[----:B------:R-:W-:Y:S01]  /*1530*/  UMOV UR7, URZ ;  /* 0x0000003f00077c82 */ /* 0x000fe20008000000 */
[----:B------:R-:W-:Y:S01]  /*1540*/  UMOV UR8, URZ ;  /* 0x0000003f00087c82 */ /* 0x000fe20008000000 */
[----:B------:R-:W-:Y:S01]  /*1550*/  UMOV UR16, UR5 ;  /* 0x0000000500107c82 */ /* 0x000fe20008000000 */
[----:B------:R-:W-:Y:S01]  /*1560*/  STL [R1+0x70], RZ ;  /* 0x000070ff01007387 */ /* 0x000fe20000100800 */
[----:B---3--:R-:W3:Y:S01]  /*1570*/  LDC R2, c[0x0][0x28c] ;  /* 0x0000a300ff027b82 */ /* 0x008ee20000000800 */
[----:B------:R-:W-:-:S02]  /*1580*/  CS2R R4, SRZ ;  /* 0x0000000000047805 */ /* 0x000fc4000001ff00 */
[----:B------:R-:W-:Y:S01]  /*1590*/  CS2R R6, SRZ ;  /* 0x0000000000067805 */ /* 0x000fe2000001ff00 */
[----:B------:R-:W-:Y:S01]  /*15a0*/  STL [R1+0x6c], RZ ;  /* 0x00006cff01007387 */ /* 0x000fe20000100800 */
[----:B------:R-:W-:Y:S02]  /*15b0*/  CS2R R8, SRZ ;  /* 0x0000000000087805 */ /* 0x000fe4000001ff00 */
[----:B------:R-:W-:Y:S02]  /*15c0*/  CS2R R10, SRZ ;  /* 0x00000000000a7805 */ /* 0x000fe4000001ff00 */
[----:B------:R-:W-:Y:S01]  /*15d0*/  CS2R R12, SRZ ;  /* 0x00000000000c7805 */ /* 0x000fe2000001ff00 */
[----:B------:R-:W-:Y:S01]  /*15e0*/  STL [R1+0x68], RZ ;  /* 0x000068ff01007387 */ /* 0x000fe20000100800 */
[----:B------:R-:W-:Y:S02]  /*15f0*/  CS2R R14, SRZ ;  /* 0x00000000000e7805 */ /* 0x000fe4000001ff00 */
[----:B------:R-:W-:-:S02]  /*1600*/  CS2R R16, SRZ ;  /* 0x0000000000107805 */ /* 0x000fc4000001ff00 */
[----:B0-----:R-:W-:Y:S01]  /*1610*/  CS2R R18, SRZ ;  /* 0x0000000000127805 */ /* 0x001fe2000001ff00 */
[----:B------:R-:W-:Y:S01]  /*1620*/  STL [R1+0x64], RZ ;  /* 0x000064ff01007387 */ /* 0x000fe20000100800 */
[----:B------:R-:W-:Y:S02]  /*1630*/  CS2R R20, SRZ ;  /* 0x0000000000147805 */ /* 0x000fe4000001ff00 */
[----:B------:R-:W-:Y:S02]  /*1640*/  CS2R R22, SRZ ;  /* 0x0000000000167805 */ /* 0x000fe4000001ff00 */
[----:B------:R-:W-:Y:S01]  /*1650*/  CS2R R152, SRZ ;  /* 0x0000000000987805 */ /* 0x000fe2000001ff00 */
[----:B------:R-:W-:Y:S01]  /*1660*/  STL [R1+0x60], RZ ;  /* 0x000060ff01007387 */ /* 0x000fe20000100800 */
[----:B--2---:R-:W-:Y:S01]  /*1670*/  ULEA UR14, UR11, UR14, 0x18 ;  /* 0x0000000e0b0e7291 */ /* 0x004fe2000f8ec03f */
[----:B------:R-:W-:Y:S02]  /*1680*/  CS2R R154, SRZ ;  /* 0x00000000009a7805 */ /* 0x000fe4000001ff00 */
[----:B------:R-:W-:Y:S01]  /*1690*/  CS2R R156, SRZ ;  /* 0x00000000009c7805 */ /* 0x000fe2000001ff00 */
[----:B------:R-:W-:Y:S01]  /*16a0*/  STL [R1+0x5c], RZ ;  /* 0x00005cff01007387 */ /* 0x000fe20000100800 */
[----:B------:R-:W-:-:S02]  /*16b0*/  CS2R R158, SRZ ;  /* 0x00000000009e7805 */ /* 0x000fc4000001ff00 */
[----:B------:R-:W-:Y:S02]  /*16c0*/  CS2R R160, SRZ ;  /* 0x0000000000a07805 */ /* 0x000fe4000001ff00 */
[----:B------:R-:W-:Y:S02]  /*16d0*/  CS2R R162, SRZ ;  /* 0x0000000000a27805 */ /* 0x000fe4000001ff00 */
[----:B-1----:R-:W-:Y:S01]  /*16e0*/  LOP3.LUT R0, R0, 0x80, RZ, 0xc0, !PT ;  /* 0x0000008000007812 */ /* 0x002fe200078ec0ff */
[----:B------:R-:W-:Y:S01]  /*16f0*/  STL [R1+0x58], RZ ;  /* 0x000058ff01007387 */ /* 0x000fe20000100800 */
[----:B---3--:R-:W-:Y:S02]  /*1700*/  ISETP.GE.AND P0, PT, R2, 0x1, PT ;  /* 0x000000010200780c */ /* 0x008fe40003f06270 */
[----:B------:R-:W-:Y:S02]  /*1710*/  CS2R R2, SRZ ;  /* 0x0000000000027805 */ /* 0x000fe4000001ff00 */
[----:B------:R-:W-:Y:S01]  /*1720*/  SHF.R.U32.HI R0, RZ, 0x7, R0 ;  /* 0x00000007ff007819 */ /* 0x000fe20000011600 */
[----:B------:R-:W-:Y:S01]  /*1730*/  STL [R1+0x54], RZ ;  /* 0x000054ff01007387 */ /* 0x000fe20000100800 */
[----:B------:R-:W-:-:S02]  /*1740*/  CS2R R164, SRZ ;  /* 0x0000000000a47805 */ /* 0x000fc4000001ff00 */
[----:B------:R-:W-:Y:S02]  /*1750*/  CS2R R166, SRZ ;  /* 0x0000000000a67805 */ /* 0x000fe4000001ff00 */
[----:B------:R-:W-:Y:S01]  /*1760*/  CS2R R168, SRZ ;  /* 0x0000000000a87805 */ /* 0x000fe2000001ff00 */
[----:B------:R-:W-:Y:S01]  /*1770*/  STL [R1+0x50], RZ ;  /* 0x000050ff01007387 */ /* 0x000fe20000100800 */
[----:B------:R-:W-:Y:S02]  /*1780*/  CS2R R170, SRZ ;  /* 0x0000000000aa7805 */ /* 0x000fe4000001ff00 */
[----:B------:R-:W-:Y:S02]  /*1790*/  CS2R R172, SRZ ;  /* 0x0000000000ac7805 */ /* 0x000fe4000001ff00 */
[----:B------:R-:W-:Y:S01]  /*17a0*/  CS2R R174, SRZ ;  /* 0x0000000000ae7805 */ /* 0x000fe2000001ff00 */
[----:B------:R-:W0:Y:S01]  /*17b0*/  SHFL.IDX PT, R0, R0, RZ, 0x1f ;  /* 0x00001fff00007589 */ /* 0x000e2200000e0000 */
[----:B------:R-:W-:-:S02]  /*17c0*/  CS2R R176, SRZ ;  /* 0x0000000000b07805 */ /* 0x000fc4000001ff00 */
[----:B------:R-:W-:Y:S02]  /*17d0*/  CS2R R178, SRZ ;  /* 0x0000000000b27805 */ /* 0x000fe4000001ff00 */
[----:B------:R-:W-:Y:S01]  /*17e0*/  CS2R R180, SRZ ;  /* 0x0000000000b47805 */ /* 0x000fe2000001ff00 */
[----:B------:R1:W-:Y:S01]  /*17f0*/  STL [R1+0x4c], RZ ;  /* 0x00004cff01007387 */ /* 0x0003e20000100800 */
[----:B------:R-:W-:Y:S02]  /*1800*/  CS2R R182, SRZ ;  /* 0x0000000000b67805 */ /* 0x000fe4000001ff00 */
[----:B------:R-:W-:Y:S02]  /*1810*/  CS2R R184, SRZ ;  /* 0x0000000000b87805 */ /* 0x000fe4000001ff00 */
[----:B------:R-:W-:Y:S01]  /*1820*/  CS2R R186, SRZ ;  /* 0x0000000000ba7805 */ /* 0x000fe2000001ff00 */
[----:B------:R1:W-:Y:S01]  /*1830*/  STL [R1+0x48], RZ ;  /* 0x000048ff01007387 */ /* 0x0003e20000100800 */
        /* <DEDUP_REMOVED lines=14> */
[----:B------:R-:W-:Y:S02]  /*1920*/  CS2R R210, SRZ ;  /* 0x0000000000d27805 */ /* 0x000fe4000001ff00 */
[----:B0-----:R-:W-:Y:S01]  /*1930*/  R2UR UR9, R0 ;  /* 0x00000000000972ca */ /* 0x001fe200000e0000 */
[----:B------:R1:W-:Y:S01]  /*1940*/  STL [R1+0x38], RZ ;  /* 0x000038ff01007387 */ /* 0x0003e20000100800 */
[----:B------:R-:W-:Y:S01]  /*1950*/  IMAD.MOV.U32 R0, RZ, RZ, RZ ;  /* 0x000000ffff007224 */ /* 0x000fe200078e00ff */
[----:B------:R-:W-:-:S02]  /*1960*/  CS2R R212, SRZ ;  /* 0x0000000000d47805 */ /* 0x000fc4000001ff00 */
[----:B------:R-:W-:Y:S01]  /*1970*/  CS2R R214, SRZ ;  /* 0x0000000000d67805 */ /* 0x000fe2000001ff00 */
[----:B------:R1:W-:Y:S01]  /*1980*/  STL [R1+0x34], RZ ;  /* 0x000034ff01007387 */ /* 0x0003e20000100800 */
[----:B------:R-:W-:Y:S02]  /*1990*/  CS2R R216, SRZ ;  /* 0x0000000000d87805 */ /* 0x000fe4000001ff00 */
[----:B------:R-:W-:Y:S02]  /*19a0*/  CS2R R218, SRZ ;  /* 0x0000000000da7805 */ /* 0x000fe4000001ff00 */
[----:B------:R-:W-:Y:S01]  /*19b0*/  CS2R R220, SRZ ;  /* 0x0000000000dc7805 */ /* 0x000fe2000001ff00 */
[----:B------:R1:W-:Y:S01]  /*19c0*/  STL [R1+0x30], RZ ;  /* 0x000030ff01007387 */ /* 0x0003e20000100800 */
[----:B------:R-:W-:Y:S02]  /*19d0*/  CS2R R222, SRZ ;  /* 0x0000000000de7805 */ /* 0x000fe4000001ff00 */
[----:B------:R-:W-:Y:S01]  /*19e0*/  CS2R R224, SRZ ;  /* 0x0000000000e07805 */ /* 0x000fe2000001ff00 */
[----:B------:R-:W-:Y:S01]  /*19f0*/  IMAD.MOV.U32 R226, RZ, RZ, RZ ;  /* 0x000000ffffe27224 */ /* 0x000fe200078e00ff */
[----:B------:R1:W-:Y:S01]  /*1a00*/  STL [R1+0x2c], RZ ;  /* 0x00002cff01007387 */ /* 0x0003e20000100800 */
[----:B------:R-:W-:Y:S01]  /*1a10*/  ULEA.HI UR10, UR9, UR9, URZ, 0x1 ;  /* 0x00000009090a7291 */ /* 0x000fe2000f8f083f */
[----:B------:R-:W-:Y:S01]  /*1a20*/  IMAD.U32 R227, RZ, RZ, UR4 ;  /* 0x00000004ffe37e24 */ /* 0x000fe2000f8e00ff */
[----:B------:R-:W-:Y:S01]  /*1a30*/  CS2R R24, SRZ ;  /* 0x0000000000187805 */ /* 0x000fe2000001ff00 */
[----:B------:R1:W-:Y:S01]  /*1a40*/  STL [R1+0x28], RZ ;  /* 0x000028ff01007387 */ /* 0x0003e20000100800 */
[----:B------:R-:W-:Y:S01]  /*1a50*/  ULOP3.LUT UR10, UR10, 0x1ffffe, URZ, 0xc0, !UPT ;  /* 0x001ffffe0a0a7892 */ /* 0x000fe2000f8ec03f */
[----:B------:R-:W-:-:S02]  /*1a60*/  CS2R R26, SRZ ;  /* 0x00000000001a7805 */ /* 0x000fc4000001ff00 */
[----:B------:R-:W-:Y:S01]  /*1a70*/  CS2R R28, SRZ ;  /* 0x00000000001c7805 */ /* 0x000fe2000001ff00 */
[----:B------:R1:W-:Y:S01]  /*1a80*/  STL [R1+0x24], RZ ;  /* 0x000024ff01007387 */ /* 0x0003e20000100800 */
[----:B------:R-:W-:Y:S01]  /*1a90*/  UIADD3 UR10, UR9, -UR10, URZ ;  /* 0x8000000a090a7290 */ /* 0x000fe2000fffe03f */
[----:B----4-:R-:W-:Y:S02]  /*1aa0*/  CS2R R30, SRZ ;  /* 0x00000000001e7805 */ /* 0x010fe4000001ff00 */
[----:B------:R-:W-:Y:S01]  /*1ab0*/  CS2R R32, SRZ ;  /* 0x0000000000207805 */ /* 0x000fe2000001ff00 */
[----:B------:R1:W-:Y:S01]  /*1ac0*/  STL [R1+0x20], RZ ;  /* 0x000020ff01007387 */ /* 0x0003e20000100800 */
[----:B------:R-:W-:Y:S01]  /*1ad0*/  ULEA UR10, UR10, UR14, 0xb ;  /* 0x0000000e0a0a7291 */ /* 0x000fe2000f8e583f */
[----:B------:R-:W-:Y:S02]  /*1ae0*/  CS2R R34, SRZ ;  /* 0x0000000000227805 */ /* 0x000fe4000001ff00 */
[----:B------:R-:W-:Y:S01]  /*1af0*/  CS2R R36, SRZ ;  /* 0x0000000000247805 */ /* 0x000fe2000001ff00 */
[----:B------:R1:W-:Y:S01]  /*1b00*/  STL [R1+0x1c], RZ ;  /* 0x00001cff01007387 */ /* 0x0003e20000100800 */
[----:B------:R-:W-:Y:S01]  /*1b10*/  UIADD3 UR10, UR10, 0x200, URZ ;  /* 0x000002000a0a7890 */ /* 0x000fe2000fffe03f */
[----:B------:R-:W-:-:S02]  /*1b20*/  CS2R R38, SRZ ;  /* 0x0000000000267805 */ /* 0x000fc4000001ff00 */
[----:B------:R-:W-:Y:S01]  /*1b30*/  CS2R R40, SRZ ;  /* 0x0000000000287805 */ /* 0x000fe2000001ff00 */
[----:B------:R1:W-:Y:S01]  /*1b40*/  STL [R1+0x18], RZ ;  /* 0x000018ff01007387 */ /* 0x0003e20000100800 */
[----:B------:R-:W-:Y:S01]  /*1b50*/  USHF.R.U32.HI UR10, URZ, 0x4, UR10 ;  /* 0x000000043f0a7899 */ /* 0x000fe2000801160a */
[----:B------:R-:W-:Y:S02]  /*1b60*/  CS2R R42, SRZ ;  /* 0x00000000002a7805 */ /* 0x000fe4000001ff00 */
[----:B------:R-:W-:Y:S01]  /*1b70*/  CS2R R44, SRZ ;  /* 0x00000000002c7805 */ /* 0x000fe2000001ff00 */
[----:B------:R1:W-:Y:S01]  /*1b80*/  STL [R1+0x14], RZ ;  /* 0x000014ff01007387 */ /* 0x0003e20000100800 */
[----:B------:R-:W-:Y:S01]  /*1b90*/  ULOP3.LUT UR15, UR10, 0x3fff, URZ, 0xc0, !UPT ;  /* 0x00003fff0a0f7892 */ /* 0x000fe2000f8ec03f */
        /* <DEDUP_REMOVED lines=18> */
[----:B------:R1:W-:Y:S01]  /*1cc0*/  STL [R1], RZ ;  /* 0x000000ff01007387 */ /* 0x0003e20000100800 */
[----:B------:R-:W-:-:S02]  /*1cd0*/  CS2R R74, SRZ ;  /* 0x00000000004a7805 */ /* 0x000fc4000001ff00 */
[----:B------:R-:W-:Y:S02]  /*1ce0*/  CS2R R76, SRZ ;  /* 0x00000000004c7805 */ /* 0x000fe4000001ff00 */
[----:B------:R-:W-:Y:S02]  /*1cf0*/  CS2R R78, SRZ ;  /* 0x00000000004e7805 */ /* 0x000fe4000001ff00 */
[----:B------:R-:W-:Y:S02]  /*1d00*/  CS2R R80, SRZ ;  /* 0x0000000000507805 */ /* 0x000fe4000001ff00 */
[----:B------:R-:W-:Y:S02]  /*1d10*/  CS2R R82, SRZ ;  /* 0x0000000000527805 */ /* 0x000fe4000001ff00 */
[----:B------:R-:W-:Y:S02]  /*1d20*/  CS2R R84, SRZ ;  /* 0x0000000000547805 */ /* 0x000fe4000001ff00 */
        /* <DEDUP_REMOVED lines=32> */
[----:B------:R-:W-:Y:S01]  /*1f30*/  CS2R R150, SRZ ;  /* 0x0000000000967805 */ /* 0x000fe2000001ff00 */
[----:B-1----:R-:W-:Y:S06]  /*1f40*/  @!P0 BRA `(.L_x_18) ;  /* 0x0000001000548947 */ /* 0x002fec0003800000 */
[----:B------:R-:W-:-:S06]  /*1f50*/  UISETP.NE.AND UP0, UPT, UR22, 0x3, UPT ;  /* 0x000000031600788c */ /* 0x000fcc000bf05270 */
[----:B------:R-:W-:-:S13]  /*1f60*/  PLOP3.LUT P1, PT, PT, PT, UP0, 0x80, 0x0 ;  /* 0x000000000000781c */ /* 0x000fda0003f2f008 */
[----:B------:R-:W-:Y:S05]  /*1f70*/  @!P1 BRA `(.L_x_19) ;  /* 0x0000000000049947 */ /* 0x000fea0003800000 */
[----:B------:R-:W-:Y:S01]  /*1f80*/  BPT.TRAP 0x1 ;  /* 0x000000040000795c */ /* 0x000fe20000300000 */
.L_x_19:
[----:B------:R-:W-:Y:S01]  /*1f90*/  ULEA UR6, UR5, UR14, 0x3 ;  /* 0x0000000e05067291 */ /* 0x000fe2000f8e183f */
[----:B------:R-:W-:-:S05]  /*1fa0*/  IMAD.U32 R0, RZ, RZ, UR4 ;  /* 0x00000004ff007e24 */ /* 0x000fca000f8e00ff */
[----:B------:R-:W-:-:S04]  /*1fb0*/  SHF.L.U32 R0, R0, 0x1f, RZ ;  /* 0x0000001f00007819 */ /* 0x000fc800000006ff */
[----:B------:R0:W1:Y:S01]  /*1fc0*/  SYNCS.PHASECHK.TRANS64.TRYWAIT P0, [UR6], R0 ;  /* 0x00000000ff0075a7 */ /* 0x0000620008000146 */
[----:B------:R-:W-:Y:S05]  /*1fd0*/  @!P1 BRA `(.L_x_20) ;  /* 0x0000000000049947 */ /* 0x000fea0003800000 */
[----:B------:R-:W-:Y:S01]  /*1fe0*/  BPT.TRAP 0x1 ;  /* 0x000000040000795c */ /* 0x000fe20000300000 */
.L_x_20:
[----:B-1----:R-:W-:Y:S05]  /*1ff0*/  @P0 BRA `(.L_x_21) ;  /* 0x0000000000080947 */ /* 0x002fea0003800000 */
[----:B------:R-:W1:Y:S02]  /*2000*/  SYNCS.PHASECHK.TRANS64.TRYWAIT P0, [UR6], R0 ;  /* 0x00000000ff0075a7 */ /* 0x000e640008000146 */
[----:B-1----:R-:W-:Y:S05]  /*2010*/  @!P0 BRA `(.L_x_22) ;  /* 0x000000ec00288947 */ /* 0x002fea0003800000 */
.L_x_21:
[----:B------:R2:W-:Y:S01]  /*2020*/  STL [R1+0x74], RZ ;  /* 0x000074ff01007387 */ /* 0x0005e20000100800 */
[----:B------:R-:W-:Y:S01]  /*2030*/  UIADD3 UR6, UR14, 0x12200, URZ ;  /* 0x000122000e067890 */ /* 0x000fe2000fffe03f */
[----:B------:R-:W-:Y:S01]  /*2040*/  WARPGROUP.ARRIVE ;  /* 0x00000000000079c5 */ /* 0x000fe20000000000 */
[----:B------:R-:W-:Y:S01]  /*2050*/  ULDC UR7, c[0x0][0x50c] ;  /* 0x0001430000077ab9 */ /* 0x000fe20000000800 */
[----:B------:R2:W-:Y:S01]  /*2060*/  STL [R1+0x70], RZ ;  /* 0x000070ff01007387 */ /* 0x0005e20000100800 */
[----:B------:R-:W-:Y:S01]  /*2070*/  UISETP.NE.AND UP0, UPT, UR7, 0x1, UPT ;  /* 0x000000010700788c */ /* 0x000fe2000bf05270 */
[----:B01----:R-:W-:Y:S01]  /*2080*/  IMAD.MOV.U32 R0, RZ, RZ, RZ ;  /* 0x000000ffff007224 */ /* 0x003fe200078e00ff */
[----:B------:R-:W-:Y:S01]  /*2090*/  USHF.R.U32.HI UR6, URZ, 0x4, UR6 ;  /* 0x000000043f067899 */ /* 0x000fe20008011606 */
[----:B------:R2:W-:Y:S01]  /*20a0*/  STL [R1+0x6c], RZ ;  /* 0x00006cff01007387 */ /* 0x0005e20000100800 */
[----:B------:R-:W-:Y:S01]  /*20b0*/  USEL UR7, URZ, 0x1, UP0 ;  /* 0x000000013f077887 */ /* 0x000fe20008000000 */
[----:B------:R-:W-:Y:S01]  /*20c0*/  CS2R R2, SRZ ;  /* 0x0000000000027805 */ /* 0x000fe2000001ff00 */
[----:B------:R-:W-:Y:S01]  /*20d0*/  ULOP3.LUT UR6, UR6, 0x3fff, URZ, 0xc0, !UPT ;  /* 0x00003fff06067892 */ /* 0x000fe2000f8ec03f */
[----:B------:R2:W-:Y:S01]  /*20e0*/  STL [R1+0x68], RZ ;  /* 0x000068ff01007387 */ /* 0x0005e20000100800 */
[----:B------:R-:W-:Y:S01]  /*20f0*/  ULOP3.LUT UR8, UR15, 0x10000, URZ, 0xfc, !UPT ;  /* 0x000100000f087892 */ /* 0x000fe2000f8efc3f */
[----:B------:R-:W-:Y:S01]  /*2100*/  CS2R R4, SRZ ;  /* 0x0000000000047805 */ /* 0x000fe2000001ff00 */
[----:B------:R-:W-:Y:S01]  /*2110*/  ULOP3.LUT UR6, UR6, 0x10000, URZ, 0xfc, !UPT ;  /* 0x0001000006067892 */ /* 0x000fe2000f8efc3f */
[----:B------:R2:W-:Y:S01]  /*2120*/  STL [R1+0x64], RZ ;  /* 0x000064ff01007387 */ /* 0x0005e20000100800 */
[----:B------:R-:W-:Y:S01]  /*2130*/  ISETP.NE.AND P0, PT, RZ, UR7, PT ;  /* 0x00000007ff007c0c */ /* 0x000fe2000bf05270 */
[----:B------:R-:W-:Y:S01]  /*2140*/  ULEA UR8, UR5, UR8, 0x8 ;  /* 0x0000000805087291 */ /* 0x000fe2000f8e403f */
[----:B------:R-:W-:Y:S01]  /*2150*/  CS2R R6, SRZ ;  /* 0x0000000000067805 */ /* 0x000fe2000001ff00 */
[----:B------:R2:W-:Y:S01]  /*2160*/  STL [R1+0x60], RZ ;  /* 0x000060ff01007387 */ /* 0x0005e20000100800 */
[----:B------:R-:W-:Y:S01]  /*2170*/  ULEA UR10, UR5, UR6, 0x9 ;  /* 0x00000006050a7291 */ /* 0x000fe2000f8e483f */
[----:B------:R-:W-:Y:S01]  /*2180*/  CS2R R8, SRZ ;  /* 0x0000000000087805 */ /* 0x000fe2000001ff00 */
[----:B------:R-:W-:Y:S01]  /*2190*/  UMOV UR9, 0xc0000010 ;  /* 0xc000001000097882 */ /* 0x000fe20000000000 */
[----:B------:R2:W-:Y:S01]  /*21a0*/  STL [R1+0x5c], RZ ;  /* 0x00005cff01007387 */ /* 0x0005e20000100800 */
[----:B------:R-:W-:Y:S01]  /*21b0*/  UMOV UR11, 0xc0000010 ;  /* 0xc0000010000b7882 */ /* 0x000fe20000000000 */
[----:B------:R-:W-:Y:S01]  /*21c0*/  UMOV UR6, 0x1 ;  /* 0x0000000100067882 */ /* 0x000fe20000000000 */
[----:B------:R-:W-:Y:S01]  /*21d0*/  CS2R R10, SRZ ;  /* 0x00000000000a7805 */ /* 0x000fe2000001ff00 */
[----:B------:R2:W-:Y:S01]  /*21e0*/  STL [R1+0x58], RZ ;  /* 0x000058ff01007387 */ /* 0x0005e20000100800 */
[----:B------:R-:W-:Y:S01]  /*21f0*/  CS2R R12, SRZ ;  /* 0x00000000000c7805 */ /* 0x000fe2000001ff00 */
[----:B------:R-:W-:Y:S01]  /*2200*/  QGMMA.64x256x32.F32.E4M3.E4M3 R24, gdesc[UR8], RZ, !UPT, gsb0 ;  /* 0x03e00000081879f3 */ /* 0x000fe2000c0008ff */
        /* <DEDUP_REMOVED lines=55> */
[----:B------:R-:W-:Y:S01]  /*2580*/  CS2R R224, SRZ ;  /* 0x0000000000e07805 */ /* 0x000fe2000001ff00 */
[----:B------:R-:W-:Y:S01]  /*2590*/  IMAD.MOV.U32 R226, RZ, RZ, RZ ;  /* 0x000000ffffe27224 */ /* 0x000fe200078e00ff */
[----:B------:R2:W-:Y:S04]  /*25a0*/  STL [R1+0x1c], RZ ;  /* 0x00001cff01007387 */ /* 0x0005e80000100800 */
[----:B------:R2:W-:Y:S04]  /*25b0*/  STL [R1+0x18], RZ ;  /* 0x000018ff01007387 */ /* 0x0005e80000100800 */
[----:B------:R2:W-:Y:S04]  /*25c0*/  STL [R1+0x14], RZ ;  /* 0x000014ff01007387 */ /* 0x0005e80000100800 */
[----:B------:R2:W-:Y:S04]  /*25d0*/  STL [R1+0x10], RZ ;  /* 0x000010ff01007387 */ /* 0x0005e80000100800 */
[----:B------:R2:W-:Y:S04]  /*25e0*/  STL [R1+0xc], RZ ;  /* 0x00000cff01007387 */ /* 0x0005e80000100800 */
[----:B------:R2:W-:Y:S04]  /*25f0*/  STL [R1+0x8], RZ ;  /* 0x000008ff01007387 */ /* 0x0005e80000100800 */
[----:B------:R2:W-:Y:S04]  /*2600*/  STL [R1+0x4], RZ ;  /* 0x000004ff01007387 */ /* 0x0005e80000100800 */
[----:B------:R2:W-:Y:S01]  /*2610*/  STL [R1], RZ ;  /* 0x000000ff01007387 */ /* 0x0005e20000100800 */
[----:B------:R-:W-:Y:S05]  /*2620*/  @!P0 BRA `(.L_x_23) ;  /* 0x0000000800808947 */ /* 0x000fea0003800000 */
[----:B------:R-:W-:Y:S02]  /*2630*/  WARPGROUP.DEPBAR.LE gsb0, 0x0 ;  /* 0x00008000000079c5 */ /* 0x000fe40000010000 */
[----:B------:R-:W-:-:S01]  /*2640*/  FADD R227, RZ, R122 ;  /* 0x0000007affe37221 */ /* 0x000fc20000000000 */
[----:B------:R-:W-:Y:S01]  /*2650*/  FADD R226, RZ, R24 ;  /* 0x00000018ffe27221 */ /* 0x000fe20000000000 */
[----:B------:R-:W-:-:S01]  /*2660*/  FADD R225, RZ, R25 ;  /* 0x00000019ffe17221 */ /* 0x000fc20000000000 */
[----:B------:R-:W-:Y:S01]  /*2670*/  FADD R224, RZ, R26 ;  /* 0x0000001affe07221 */ /* 0x000fe20000000000 */
[----:B------:R-:W-:-:S01]  /*2680*/  FADD R223, RZ, R27 ;  /* 0x0000001bffdf7221 */ /* 0x000fc20000000000 */
[----:B------:R0:W-:Y:S01]  /*2690*/  STL [R1], R227 ;  /* 0x000000e301007387 */ /* 0x0001e20000100800 */
[----:B------:R-:W-:-:S01]  /*26a0*/  FADD R222, RZ, R28 ;  /* 0x0000001cffde7221 */ /* 0x000fc20000000000 */
[----:B------:R-:W-:Y:S01]  /*26b0*/  FADD R221, RZ, R29 ;  /* 0x0000001dffdd7221 */ /* 0x000fe20000000000 */
[----:B------:R-:W-:-:S01]  /*26c0*/  FADD R220, RZ, R30 ;  /* 0x0000001effdc7221 */ /* 0x000fc20000000000 */
[----:B------:R-:W-:Y:S01]  /*26d0*/  FADD R219, RZ, R31 ;  /* 0x0000001fffdb7221 */ /* 0x000fe20000000000 */
[----:B------:R-:W-:-:S01]  /*26e0*/  FADD R218, RZ, R32 ;  /* 0x00000020ffda7221 */ /* 0x000fc20000000000 */
[----:B------:R-:W-:Y:S01]  /*26f0*/  FADD R217, RZ, R33 ;  /* 0x00000021ffd97221 */ /* 0x000fe20000000000 */
[----:B------:R-:W-:-:S01]  /*2700*/  FADD R216, RZ, R34 ;  /* 0x00000022ffd87221 */ /* 0x000fc20000000000 */
[----:B------:R-:W-:Y:S01]  /*2710*/  FADD R215, RZ, R35 ;  /* 0x00000023ffd77221 */ /* 0x000fe20000000000 */
[----:B------:R-:W-:-:S01]  /*2720*/  FADD R214, RZ, R36 ;  /* 0x00000024ffd67221 */ /* 0x000fc20000000000 */
[----:B0-----:R-:W-:Y:S01]  /*2730*/  FADD R227, RZ, R123 ;  /* 0x0000007bffe37221 */ /* 0x001fe20000000000 */
[----:B------:R-:W-:-:S01]  /*2740*/  FADD R213, RZ, R37 ;  /* 0x00000025ffd57221 */ /* 0x000fc20000000000 */
[----:B------:R-:W-:Y:S01]  /*2750*/  FADD R212, RZ, R38 ;  /* 0x00000026ffd47221 */ /* 0x000fe20000000000 */
[----:B------:R-:W-:-:S01]  /*2760*/  FADD R211, RZ, R39 ;  /* 0x00000027ffd37221 */ /* 0x000fc20000000000 */
[----:B------:R-:W-:Y:S01]  /*2770*/  FADD R210, RZ, R40 ;  /* 0x00000028ffd27221 */ /* 0x000fe20000000000 */
[----:B------:R0:W-:Y:S01]  /*2780*/  STL [R1+0x4], R227 ;  /* 0x000004e301007387 */ /* 0x0001e20000100800 */
        /* <DEDUP_REMOVED lines=93> */
[----:B------:R-:W-:Y:S01]  /*2d60*/  UMOV UR6, URZ ;  /* 0x0000003f00067c82 */ /* 0x000fe20008000000 */
[----:B0-----:R-:W-:-:S05]  /*2d70*/  FADD R227, RZ, R130 ;  /* 0x00000082ffe37221 */ /* 0x001fca0000000000 */
[----:B------:R0:W-:Y:S02]  /*2d80*/  STL [R1+0x20], R227 ;  /* 0x000020e301007387 */ /* 0x0001e40000100800 */
        /* <DEDUP_REMOVED lines=42> */
.L_x_23:
[----:B------:R-:W-:-:S04]  /*3030*/  UIADD3 UR16, UR5, 0x1, URZ ;  /* 0x0000000105107890 */ /* 0x000fc8000fffe03f */
[----:B------:R-:W-:-:S04]  /*3040*/  UISETP.NE.AND UP0, UPT, UR16, 0x12, UPT ;  /* 0x000000121000788c */ /* 0x000fc8000bf05270 */
[----:B------:R-:W-:Y:S02]  /*3050*/  USEL UR8, URZ, 0x1, UP0 ;  /* 0x000000013f087887 */ /* 0x000fe40008000000 */
[----:B------:R-:W-:Y:S02]  /*3060*/  USEL UR16, UR16, URZ, UP0 ;  /* 0x0000003f10107287 */ /* 0x000fe40008000000 */
[----:B------:R-:W-:-:S06]  /*3070*/  ULOP3.LUT UR8, UR4, UR8, URZ, 0x3c, !UPT ;  /* 0x0000000804087292 */ /* 0x000fcc000f8e3c3f */
[----:B0-----:R-:W-:Y:S01]  /*3080*/  IMAD.U32 R227, RZ, RZ, UR8 ;  /* 0x00000008ffe37e24 */ /* 0x001fe2000f8e00ff */
[----:B------:R-:W-:-:S06]  /*3090*/  UMOV UR8, 0x1 ;  /* 0x0000000100087882 */ /* 0x000fcc0000000000 */
.L_x_18:
[----:B------:R-:W-:-:S04]  /*30a0*/  UISETP.LT.AND UP0, UPT, UR12, 0x1, UPT ;  /* 0x000000010c00788c */ /* 0x000fc8000bf01270 */
[----:B------:R-:W-:-:S04]  /*30b0*/  USEL UR9, UR12, 0x1, UP0 ;  /* 0x000000010c097887 */ /* 0x000fc80008000000 */
[----:B------:R-:W-:-:S04]  /*30c0*/  UIADD3 UR9, UR12, -UR9, URZ ;  /* 0x800000090c097290 */ /* 0x000fc8000fffe03f */
[----:B------:R-:W-:-:S06]  /*30d0*/  UISETP.GE.AND UP0, UPT, UR9, 0x1, UPT ;  /* 0x000000010900788c */ /* 0x000fcc000bf06270 */
[----:B------:R-:W-:-:S13]  /*30e0*/  PLOP3.LUT P0, PT, PT, PT, UP0, 0x80, 0x0 ;  /* 0x000000000000781c */ /* 0x000fda0003f0f008 */
[----:B------:R-:W-:Y:S05]  /*30f0*/  @!P0 BRA `(.L_x_24) ;  /* 0x0000001000908947 */ /* 0x000fea0003800000 */
[----:B------:R-:W-:Y:S01]  /*3100*/  IMAD.U32 R228, RZ, RZ, UR9 ;  /* 0x00000009ffe47e24 */ /* 0x000fe2000f8e00ff */
[----:B------:R-:W-:Y:S01]  /*3110*/  UMOV UR17, UR5 ;  /* 0x0000000500117c82 */ /* 0x000fe20008000000 */
[----:B------:R-:W-:-:S05]  /*3120*/  ULDC UR24, c[0x0][0x50c] ;  /* 0x0001430000187ab9 */ /* 0x000fca0000000800 */
.L_x_32:
[----:B------:R-:W-:-:S06]  /*3130*/  UISETP.NE.AND UP0, UPT, UR22, 0x3, UPT ;  /* 0x000000031600788c */ /* 0x000fcc000bf05270 */
[----:B------:R-:W-:-:S13]  /*3140*/  PLOP3.LUT P1, PT, PT, PT, UP0, 0x80, 0x0 ;  /* 0x000000000000781c */ /* 0x000fda0003f2f008 */
[----:B-1---5:R-:W-:Y:S05]  /*3150*/  @!P1 BRA `(.L_x_25) ;  /* 0x0000000000049947 */ /* 0x022fea0003800000 */
[----:B------:R-:W-:Y:S01]  /*3160*/  BPT.TRAP 0x1 ;  /* 0x000000040000795c */ /* 0x000fe20000300000 */
.L_x_25:
[----:B------:R-:W0:Y:S01]  /*3170*/  S2UR UR9, SR_CgaCtaId ;  /* 0x00000000000979c3 */ /* 0x000e220000008800 */
[----:B------:R-:W-:Y:S01]  /*3180*/  UMOV UR14, 0x400 ;  /* 0x00000400000e7882 */ /* 0x000fe20000000000 */
[----:B------:R-:W-:Y:S01]  /*3190*/  SHF.L.U32 R229, R227, 0x1f, RZ ;  /* 0x0000001fe3e57819 */ /* 0x000fe200000006ff */
[----:B0-----:R-:W-:-:S04]  /*31a0*/  ULEA UR14, UR9, UR14, 0x18 ;  /* 0x0000000e090e7291 */ /* 0x001fc8000f8ec03f */
[----:B------:R-:W-:-:S09]  /*31b0*/  ULEA UR9, UR16, UR14, 0x3 ;  /* 0x0000000e10097291 */ /* 0x000fd2000f8e183f */
[----:B------:R0:W1:Y:S01]  /*31c0*/  SYNCS.PHASECHK.TRANS64.TRYWAIT P0, [UR9], R229 ;  /* 0x000000e5ff0075a7 */ /* 0x0000620008000149 */
[----:B------:R-:W-:Y:S05]  /*31d0*/  @!P1 BRA `(.L_x_26) ;  /* 0x0000000000049947 */ /* 0x000fea0003800000 */
[----:B------:R-:W-:Y:S01]  /*31e0*/  BPT.TRAP 0x1 ;  /* 0x000000040000795c */ /* 0x000fe20000300000 */
.L_x_26:
[----:B-1----:R-:W-:Y:S05]  /*31f0*/  @P0 BRA `(.L_x_27) ;  /* 0x0000000000080947 */ /* 0x002fea0003800000 */
[----:B------:R-:W1:Y:S02]  /*3200*/  SYNCS.PHASECHK.TRANS64.TRYWAIT P0, [UR9], R229 ;  /* 0x000000e5ff0075a7 */ /* 0x000e640008000149 */
[----:B-1----:R-:W-:Y:S05]  /*3210*/  @!P0 BRA `(.L_x_28) ;  /* 0x000000d800c08947 */ /* 0x002fea0003800000 */
.L_x_27:
[----:B------:R-:W-:Y:S01]  /*3220*/  UIADD3 UR9, UR14, 0x12200, URZ ;  /* 0x000122000e097890 */ /* 0x000fe2000fffe03f */
[----:B------:R-:W-:Y:S01]  /*3230*/  WARPGROUP.ARRIVE ;  /* 0x00000000000079c5 */ /* 0x000fe20000000000 */
[----:B------:R-:W-:Y:S02]  /*3240*/  UISETP.NE.AND UP0, UPT, UR7, URZ, UPT ;  /* 0x0000003f0700728c */ /* 0x000fe4000bf05270 */
[----:B------:R-:W-:Y:S02]  /*3250*/  USHF.R.U32.HI UR9, URZ, 0x4, UR9 ;  /* 0x000000043f097899 */ /* 0x000fe40008011609 */
[----:B------:R-:W-:Y:S02]  /*3260*/  USEL UR8, UR8, URZ, !UP0 ;  /* 0x0000003f08087287 */ /* 0x000fe4000c000000 */
[----:B------:R-:W-:Y:S02]  /*3270*/  ULOP3.LUT UR9, UR9, 0x3fff, URZ, 0xc0, !UPT ;  /* 0x00003fff09097892 */ /* 0x000fe4000f8ec03f */
[----:B------:R-:W-:-:S02]  /*3280*/  ULOP3.LUT UR7, UR15, 0x10000, URZ, 0xfc, !UPT ;  /* 0x000100000f077892 */ /* 0x000fc4000f8efc3f */
[----:B------:R-:W-:Y:S02]  /*3290*/  ULOP3.LUT UR9, UR9, 0x10000, URZ, 0xfc, !UPT ;  /* 0x0001000009097892 */ /* 0x000fe4000f8efc3f */
[----:B------:R-:W-:Y:S02]  /*32a0*/  UISETP.NE.U32.AND UP0, UPT, UR8, URZ, UPT ;  /* 0x0000003f0800728c */ /* 0x000fe4000bf05070 */
[----:B------:R-:W-:Y:S02]  /*32b0*/  ULEA UR8, UR16, UR7, 0x8 ;  /* 0x0000000710087291 */ /* 0x000fe4000f8e403f */
[----:B------:R-:W-:Y:S01]  /*32c0*/  ULEA UR10, UR16, UR9, 0x9 ;  /* 0x00000009100a7291 */ /* 0x000fe2000f8e483f */
[----:B------:R-:W-:Y:S02]  /*32d0*/  UMOV UR11, 0xc0000010 ;  /* 0xc0000010000b7882 */ /* 0x000fe40000000000 */
[----:B------:R-:W-:Y:S01]  /*32e0*/  UMOV UR9, 0xc0000010 ;  /* 0xc000001000097882 */ /* 0x000fe20000000000 */
[----:B------:R-:W-:-:S05]  /*32f0*/  UIADD3 UR6, UR6, 0x1, URZ ;  /* 0x0000000106067890 */ /* 0x000fca000fffe03f */
[----:B------:R-:W-:Y:S01]  /*3300*/  QGMMA.64x256x32.F32.E4M3.E4M3 R24, gdesc[UR8], R24, UP0, gsb0 ;  /* 0x03e00000081879f3 */ /* 0x000fe2000b800818 */
[----:B------:R-:W-:-:S04]  /*3310*/  UISETP.NE.AND UP0, UPT, UR6, UR24, UPT ;  /* 0x000000180600728c */ /* 0x000fc8000bf05270 */
[----:B------:R-:W-:-:S06]  /*3320*/  USEL UR7, URZ, 0x1, UP0 ;  /* 0x000000013f077887 */ /* 0x000fcc0008000000 */
[----:B------:R-:W-:Y:S01]  /*3330*/  ISETP.NE.AND P0, PT, RZ, UR7, PT ;  /* 0x00000007ff007c0c */ /* 0x000fe2000bf05270 */
[----:B------:R-:W-:-:S12]  /*3340*/  WARPGROUP.DEPBAR.LE gsb0, 0x1 ;  /* 0x00008000000079c5 */ /* 0x000fd80000010100 */
[----:B------:R-:W-:Y:S05]  /*3350*/  @!P0 BRA `(.L_x_29) ;  /* 0x0000000c00808947 */ /* 0x000fea0003800000 */
[----:B------:R-:W-:Y:S02]  /*3360*/  WARPGROUP.DEPBAR.LE gsb0, 0x0 ;  /* 0x00008000000079c5 */ /* 0x000fe40000010000 */
[----:B------:R-:W-:-:S01]  /*3370*/  FADD R226, R24, R226 ;  /* 0x000000e218e27221 */ /* 0x000fc20000000000 */
[----:B------:R-:W-:Y:S01]  /*3380*/  FADD R225, R25, R225 ;  /* 0x000000e119e17221 */ /* 0x000fe20000000000 */
[----:B------:R1:W-:Y:S01]  /*3390*/  STL [R1+0x90], R227 ;  /* 0x000090e301007387 */ /* 0x0003e20000100800 */
[----:B------:R-:W-:-:S01]  /*33a0*/  FADD R224, R26, R224 ;  /* 0x000000e01ae07221 */ /* 0x000fc20000000000 */
[----:B------:R-:W-:Y:S01]  /*33b0*/  FADD R223, R27, R223 ;  /* 0x000000df1bdf7221 */ /* 0x000fe20000000000 */
[----:B------:R-:W-:-:S01]  /*33c0*/  FADD R222, R28, R222 ;  /* 0x000000de1cde7221 */ /* 0x000fc20000000000 */
[----:B------:R-:W-:Y:S01]  /*33d0*/  FADD R221, R29, R221 ;  /* 0x000000dd1ddd7221 */ /* 0x000fe20000000000 */
[----:B-1----:R-:W3:Y:S04]  /*33e0*/  LDL.LU R227, [R1+0x30] ;  /* 0x0000300001e37983 */ /* 0x002ee80000300800 */
[----:B------:R1:W-:Y:S01]  /*33f0*/  STL [R1+0x94], R226 ;  /* 0x000094e201007387 */ /* 0x0003e20000100800 */
[----:B------:R-:W-:-:S01]  /*3400*/  FADD R220, R30, R220 ;  /* 0x000000dc1edc7221 */ /* 0x000fc20000000000 */
[----:B------:R-:W-:-:S02]  /*3410*/  FADD R219, R31, R219 ;  /* 0x000000db1fdb7221 */ /* 0x000fc40000000000 */
[----:B-1----:R-:W4:Y:S04]  /*3420*/  LDL.LU R226, [R1+0x2c] ;  /* 0x00002c0001e27983 */ /* 0x002f280000300800 */
[----:B------:R1:W-:Y:S01]  /*3430*/  STL [R1+0x98], R225 ;  /* 0x000098e101007387 */ /* 0x0003e20000100800 */
[----:B------:R-:W-:-:S03]  /*3440*/  FADD R218, R32, R218 ;  /* 0x000000da20da7221 */ /* 0x000fc60000000000 */
[----:B-1----:R-:W2:Y:S04]  /*3450*/  LDL.LU R225, [R1+0x28] ;  /* 0x0000280001e17983 */ /* 0x002ea80000300800 */
        /* <DEDUP_REMOVED lines=9> */
[----:B------:R1:W-:Y:S04]  /*34f0*/  STL [R1+0xa8], R221 ;  /* 0x0000a8dd01007387 */ /* 0x0003e80000100800 */
        /* <DEDUP_REMOVED lines=12> */
[----:B-1----:R-:W2:Y:S01]  /*35c0*/  LDL.LU R215, [R1] ;  /* 0x0000000001d77983 */ /* 0x002ea20000300800 */
[----:B------:R-:W-:-:S01]  /*35d0*/  FADD R214, R36, R214 ;  /* 0x000000d624d67221 */ /* 0x000fc20000000000 */
[----:B------:R-:W-:Y:S01]  /*35e0*/  FADD R213, R37, R213 ;  /* 0x000000d525d57221 */ /* 0x000fe20000000000 */
[----:B------:R-:W-:-:S01]  /*35f0*/  FADD R212, R38, R212 ;  /* 0x000000d426d47221 */ /* 0x000fc20000000000 */
[----:B------:R-:W-:Y:S01]  /*3600*/  FADD R211, R39, R211 ;  /* 0x000000d327d37221 */ /* 0x000fe20000000000 */
[----:B------:R-:W-:-:S01]  /*3610*/  FADD R210, R40, R210 ;  /* 0x000000d228d27221 */ /* 0x000fc20000000000 */
[----:B------:R-:W-:Y:S01]  /*3620*/  STL [R1+0xc4], R214 ;  /* 0x0000c4d601007387 */ /* 0x000fe20000100800 */
        /* <DEDUP_REMOVED lines=11> */
[----:B------:R1:W-:Y:S01]  /*36e0*/  STL [R1+0xd0], R211 ;  /* 0x0000d0d301007387 */ /* 0x0003e20000100800 */
[----:B------:R-:W-:-:S01]  /*36f0*/  FADD R200, R50, R200 ;  /* 0x000000c832c87221 */ /* 0x000fc20000000000 */
[----:B------:R-:W-:Y:S01]  /*3700*/  FADD R199, R51, R199 ;  /* 0x000000c733c77221 */ /* 0x000fe20000000000 */
        /* <DEDUP_REMOVED lines=69> */
[----:B-----5:R-:W-:Y:S01]  /*3b60*/  FADD R0, R121, R0 ;  /* 0x0000000079007221 */ /* 0x020fe20000000000 */
[----:B---3--:R-:W-:-:S01]  /*3b70*/  FADD R227, R134, R227 ;  /* 0x000000e386e37221 */ /* 0x008fc20000000000 */
[----:B----4-:R-:W-:Y:S01]  /*3b80*/  FADD R226, R133, R226 ;  /* 0x000000e285e27221 */ /* 0x010fe20000000000 */
[----:B--2---:R-:W-:-:S01]  /*3b90*/  FADD R225, R132, R225 ;  /* 0x000000e184e17221 */ /* 0x004fc20000000000 */
        /* <DEDUP_REMOVED lines=9> */
[----:B------:R-:W-:-:S05]  /*3c30*/  FADD R215, R122, R215 ;  /* 0x000000d77ad77221 */ /* 0x000fca0000000000 */
[----:B------:R2:W-:Y:S04]  /*3c40*/  STL [R1], R215 ;  /* 0x000000d701007387 */ /* 0x0005e80000100800 */
[----:B------:R3:W-:Y:S04]  /*3c50*/  STL [R1+0x4], R216 ;  /* 0x000004d801007387 */ /* 0x0007e80000100800 */
        /* <DEDUP_REMOVED lines=8> */
[----:B-1----:R-:W4:Y:S04]  /*3ce0*/  LDL.LU R211, [R1+0x34] ;  /* 0x0000340001d37983 */ /* 0x002f280000300800 */
[----:B------:R1:W-:Y:S04]  /*3cf0*/  STL [R1+0x28], R225 ;  /* 0x000028e101007387 */ /* 0x0003e80000100800 */
[----:B------:R-:W4:Y:S04]  /*3d00*/  LDL.LU R212, [R1+0x38] ;  /* 0x0000380001d47983 */ /* 0x000f280000300800 */
[----:B------:R1:W-:Y:S04]  /*3d10*/  STL [R1+0x2c], R226 ;  /* 0x00002ce201007387 */ /* 0x0003e80000100800 */
[----:B------:R-:W4:Y:S04]  /*3d20*/  LDL.LU R213, [R1+0x3c] ;  /* 0x00003c0001d57983 */ /* 0x000f280000300800 */
[----:B------:R1:W-:Y:S04]  /*3d30*/  STL [R1+0x30], R227 ;  /* 0x000030e301007387 */ /* 0x0003e80000100800 */
[----:B------:R-:W4:Y:S04]  /*3d40*/  LDL.LU R214, [R1+0x40] ;  /* 0x0000400001d67983 */ /* 0x000f280000300800 */
[----:B--2---:R-:W2:Y:S04]  /*3d50*/  LDL.LU R215, [R1+0x44] ;  /* 0x0000440001d77983 */ /* 0x004ea80000300800 */
[----:B---3--:R-:W3:Y:S04]  /*3d60*/  LDL.LU R216, [R1+0x48] ;  /* 0x0000480001d87983 */ /* 0x008ee80000300800 */
[----:B----4-:R-:W4:Y:S04]  /*3d70*/  LDL.LU R217, [R1+0x4c] ;  /* 0x00004c0001d97983 */ /* 0x010f280000300800 */
[----:B0-----:R-:W4:Y:S04]  /*3d80*/  LDL.LU R218, [R1+0x50] ;  /* 0x0000500001da7983 */ /* 0x001f280000300800 */
[----:B------:R-:W4:Y:S04]  /*3d90*/  LDL.LU R219, [R1+0x54] ;  /* 0x0000540001db7983 */ /* 0x000f280000300800 */
[----:B------:R-:W4:Y:S04]  /*3da0*/  LDL.LU R220, [R1+0x58] ;  /* 0x0000580001dc7983 */ /* 0x000f280000300800 */
[----:B------:R-:W4:Y:S04]  /*3db0*/  LDL.LU R221, [R1+0x5c] ;  /* 0x00005c0001dd7983 */ /* 0x000f280000300800 */
[----:B------:R-:W4:Y:S04]  /*3dc0*/  LDL.LU R222, [R1+0x60] ;  /* 0x0000600001de7983 */ /* 0x000f280000300800 */
[----:B------:R-:W4:Y:S04]  /*3dd0*/  LDL.LU R223, [R1+0x64] ;  /* 0x0000640001df7983 */ /* 0x000f280000300800 */
[----:B------:R-:W4:Y:S04]  /*3de0*/  LDL.LU R224, [R1+0x68] ;  /* 0x0000680001e07983 */ /* 0x000f280000300800 */
[----:B-1----:R-:W4:Y:S04]  /*3df0*/  LDL.LU R225, [R1+0x6c] ;  /* 0x00006c0001e17983 */ /* 0x002f280000300800 */
[----:B------:R-:W4:Y:S04]  /*3e00*/  LDL.LU R226, [R1+0x70] ;  /* 0x0000700001e27983 */ /* 0x000f280000300800 */
[----:B------:R-:W4:Y:S01]  /*3e10*/  LDL.LU R227, [R1+0x74] ;  /* 0x0000740001e37983 */ /* 0x000f220000300800 */
[----:B------:R-:W-:-:S05]  /*3e20*/  FADD R211, R135, R211 ;  /* 0x000000d387d37221 */ /* 0x000fca0000000000 */
[----:B------:R0:W-:Y:S01]  /*3e30*/  STL [R1+0x34], R211 ;  /* 0x000034d301007387 */ /* 0x0001e20000100800 */
[----:B------:R-:W-:-:S03]  /*3e40*/  FADD R212, R136, R212 ;  /* 0x000000d488d47221 */ /* 0x000fc60000000000 */
[----:B0-----:R1:W5:Y:S01]  /*3e50*/  LDL.LU R211, [R1+0xd0] ;  /* 0x0000d00001d37983 */ /* 0x0013620000300800 */
[----:B------:R-:W-:-:S03]  /*3e60*/  FADD R213, R137, R213 ;  /* 0x000000d589d57221 */ /* 0x000fc60000000000 */
[----:B------:R0:W-:Y:S01]  /*3e70*/  STL [R1+0x38], R212 ;  /* 0x000038d401007387 */ /* 0x0001e20000100800 */
[----:B------:R-:W-:-:S01]  /*3e80*/  FADD R214, R138, R214 ;  /* 0x000000d68ad67221 */ /* 0x000fc20000000000 */
[----:B--2---:R-:W-:Y:S02]  /*3e90*/  FADD R215, R139, R215 ;  /* 0x000000d78bd77221 */ /* 0x004fe40000000000 */
[----:B0-----:R1:W5:Y:S01]  /*3ea0*/  LDL.LU R212, [R1+0xcc] ;  /* 0x0000cc0001d47983 */ /* 0x0013620000300800 */
[----:B---3--:R-:W-:-:S03]  /*3eb0*/  FADD R216, R140, R216 ;  /* 0x000000d88cd87221 */ /* 0x008fc60000000000 */
[----:B------:R0:W-:Y:S01]  /*3ec0*/  STL [R1+0x3c], R213 ;  /* 0x00003cd501007387 */ /* 0x0001e20000100800 */
[----:B----4-:R-:W-:-:S03]  /*3ed0*/  FADD R217, R141, R217 ;  /* 0x000000d98dd97221 */ /* 0x010fc60000000000 */
[----:B0-----:R1:W5:Y:S01]  /*3ee0*/  LDL.LU R213, [R1+0xc8] ;  /* 0x0000c80001d57983 */ /* 0x0013620000300800 */
[----:B------:R-:W-:-:S03]  /*3ef0*/  FADD R218, R142, R218 ;  /* 0x000000da8eda7221 */ /* 0x000fc60000000000 */
[----:B------:R0:W-:Y:S01]  /*3f00*/  STL [R1+0x40], R214 ;  /* 0x000040d601007387 */ /* 0x0001e20000100800 */
[----:B------:R-:W-:-:S01]  /*3f10*/  FADD R219, R143, R219 ;  /* 0x000000db8fdb7221 */ /* 0x000fc20000000000 */
[----:B------:R-:W-:Y:S02]  /*3f20*/  FADD R220, R144, R220 ;  /* 0x000000dc90dc7221 */ /* 0x000fe40000000000 */
[----:B0-----:R1:W5:Y:S04]  /*3f30*/  LDL.LU R214, [R1+0xc4] ;  /* 0x0000c40001d67983 */ /* 0x0013680000300800 */
[----:B------:R0:W-:Y:S01]  /*3f40*/  STL [R1+0x44], R215 ;  /* 0x000044d701007387 */ /* 0x0001e20000100800 */
[----:B------:R-:W-:-:S01]  /*3f50*/  FADD R221, R145, R221 ;  /* 0x000000dd91dd7221 */ /* 0x000fc20000000000 */
[----:B------:R-:W-:-:S02]  /*3f60*/  FADD R222, R146, R222 ;  /* 0x000000de92de7221 */ /* 0x000fc40000000000 */
[----:B0-----:R1:W5:Y:S04]  /*3f70*/  LDL.LU R215, [R1+0xc0] ;  /* 0x0000c00001d77983 */ /* 0x0013680000300800 */
[----:B------:R0:W-:Y:S01]  /*3f80*/  STL [R1+0x48], R216 ;  /* 0x000048d801007387 */ /* 0x0001e20000100800 */
[----:B------:R-:W-:-:S03]  /*3f90*/  FADD R223, R147, R223 ;  /* 0x000000df93df7221 */ /* 0x000fc60000000000 */
        /* <DEDUP_REMOVED lines=13> */
[----:B------:R0:W-:Y:S04]  /*4070*/  STL [R1+0x5c], R221 ;  /* 0x00005cdd01007387 */ /* 0x0001e80000100800 */
        /* <DEDUP_REMOVED lines=12> */
[----:B0-----:R1:W5:Y:S01]  /*4140*/  LDL.LU R227, [R1+0x90] ;  /* 0x0000900001e37983 */ /* 0x0013620000300800 */
[----:B------:R-:W-:-:S05]  /*4150*/  UMOV UR6, URZ ;  /* 0x0000003f00067c82 */ /* 0x000fca0008000000 */
.L_x_29:
[----:B------:R-:W-:Y:S05]  /*4160*/  @!P1 BRA `(.L_x_30) ;  /* 0x0000000000049947 */ /* 0x000fea0003800000 */
[----:B------:R-:W-:Y:S01]  /*4170*/  BPT.TRAP 0x1 ;  /* 0x000000040000795c */ /* 0x000fe20000300000 */
.L_x_30:
[----:B------:R3:W-:Y:S04]  /*4180*/  STL [R1+0x94], R2 ;  /* 0x0000940201007387 */ /* 0x0007e80000100800 */
[----:B---3--:R-:W3:Y:S04]  /*4190*/  LDL R2, [R1+0x78] ;  /* 0x0000780001027983 */ /* 0x008ee80000100800 */
[----:B-----5:R4:W-:Y:S04]  /*41a0*/  STL [R1+0x90], R0 ;  /* 0x0000900001007387 */ /* 0x0209e80000100800 */
[----:B----4-:R-:W4:Y:S01]  /*41b0*/  LDL R0, [R1+0x7c] ;  /* 0x00007c0001007983 */ /* 0x010f220000100800 */
[----:B0-----:R-:W-:Y:S01]  /*41c0*/  IMAD.U32 R229, RZ, RZ, UR17 ;  /* 0x00000011ffe57e24 */ /* 0x001fe2000f8e00ff */
[----:B---3--:R-:W-:-:S02]  /*41d0*/  ISETP.NE.AND P0, PT, R2, RZ, PT ;  /* 0x000000ff0200720c */ /* 0x008fc40003f05270 */
[----:B------:R0:W5:Y:S11]  /*41e0*/  LDL.LU R2, [R1+0x94] ;  /* 0x0000940001027983 */ /* 0x0001760000300800 */
[----:B------:R-:W-:-:S05]  /*41f0*/  @P0 LEA R229, R229, UR14, 0x3 ;  /* 0x0000000ee5e50c11 */ /* 0x000fca000f8e18ff */
[----:B------:R-:W-:-:S05]  /*4200*/  @P0 VIADD R229, R229, 0x90 ;  /* 0x00000090e5e50836 */ /* 0x000fca0000000000 */
[----:B----4-:R-:W-:Y:S02]  /*4210*/  @P0 PRMT R229, R0, 0x654, R229 ;  /* 0x0000065400e50816 */ /* 0x010fe400000000e5 */
[----:B------:R0:W5:Y:S01]  /*4220*/  LDL.LU R0, [R1+0x90] ;  /* 0x0000900001007983 */ /* 0x0001620000300800 */
[----:B------:R-:W-:Y:S01]  /*4230*/  UISETP.GT.U32.AND UP0, UPT, UR13, 0x1, UPT ;  /* 0x000000010d00788c */ /* 0x000fe2000bf04070 */
[----:B------:R0:W-:Y:S05]  /*4240*/  @P0 SYNCS.ARRIVE.TRANS64.RED.A1T0 RZ, [R229+URZ], RZ ;  /* 0x000000ffe5ff09a7 */ /* 0x0001ea000810043f */
[----:B------:R-:W-:-:S13]  /*4250*/  PLOP3.LUT P0, PT, PT, PT, UP0, 0x80, 0x0 ;  /* 0x000000000000781c */ /* 0x000fda0003f0f008 */
[----:B0-----:R-:W-:Y:S05]  /*4260*/  @P0 BRA `(.L_x_31) ;  /* 0x0000000000040947 */ /* 0x001fea0003800000 */
[----:B------:R-:W-:Y:S01]  /*4270*/  BPT.TRAP 0x1 ;  /* 0x000000040000795c */ /* 0x000fe20000300000 */
.L_x_31:
[----:B------:R-:W-:Y:S01]  /*4280*/  UIADD3 UR16, UR16, 0x1, URZ ;  /* 0x0000000110107890 */ /* 0x000fe2000fffe03f */
[C---:B------:R-:W-:Y:S01]  /*4290*/  ISETP.GT.AND P0, PT, R228.reuse, 0x1, PT ;  /* 0x00000001e400780c */ /* 0x040fe20003f04270 */
[----:B------:R-:W-:Y:S01]  /*42a0*/  UIADD3 UR17, UR17, 0x1, URZ ;  /* 0x0000000111117890 */ /* 0x000fe2000fffe03f */
[----:B------:R-:W-:Y:S01]  /*42b0*/  VIADD R228, R228, 0xffffffff ;  /* 0xffffffffe4e47836 */ /* 0x000fe20000000000 */
[----:B------:R-:W-:Y:S02]  /*42c0*/  UISETP.NE.AND UP0, UPT, UR16, 0x12, UPT ;  /* 0x000000121000788c */ /* 0x000fe4000bf05270 */
[----:B------:R-:W-:Y:S02]  /*42d0*/  UISETP.NE.AND UP1, UPT, UR17, 0x12, UPT ;  /* 0x000000121100788c */ /* 0x000fe4000bf25270 */
[----:B------:R-:W-:Y:S02]  /*42e0*/  USEL UR8, URZ, 0x1, UP0 ;  /* 0x000000013f087887 */ /* 0x000fe40008000000 */
[----:B------:R-:W-:-:S02]  /*42f0*/  USEL UR16, UR16, URZ, UP0 ;  /* 0x0000003f10107287 */ /* 0x000fc40008000000 */
[----:B------:R-:W-:Y:S02]  /*4300*/  USEL UR17, UR17, URZ, UP1 ;  /* 0x0000003f11117287 */ /* 0x000fe40008800000 */
[----:B------:R-:W-:Y:S01]  /*4310*/  LOP3.LUT R227, R227, UR8, RZ, 0x3c, !PT ;  /* 0x00000008e3e37c12 */ /* 0x000fe2000f8e3cff */
[----:B------:R-:W-:Y:S01]  /*4320*/  UMOV UR8, 0x1 ;  /* 0x0000000100087882 */ /* 0x000fe20000000000 */
[----:B------:R-:W-:Y:S08]  /*4330*/  @P0 BRA `(.L_x_32) ;  /* 0xffffffec007c0947 */ /* 0x000ff0000383ffff */
.L_x_24:
[----:B------:R-:W-:-:S04]  /*4340*/  UISETP.NE.AND UP0, UPT, UR6, URZ, UPT ;  /* 0x0000003f0600728c */ /* 0x000fc8000bf05270 */
[----:B------:R-:W-:-:S06]  /*4350*/  USEL UR6, URZ, 0x1, !UP0 ;  /* 0x000000013f067887 */ /* 0x000fcc000c000000 */
[----:B------:R-:W-:-:S13]  /*4360*/  ISETP.NE.AND P0, PT, RZ, UR6, PT ;  /* 0x00000006ff007c0c */ /* 0x000fda000bf05270 */
[----:B------:R-:W-:Y:S05]  /*4370*/  @!P0 BRA `(.L_x_33) ;  /* 0x0000000c00dc8947 */ /* 0x000fea0003800000 */
[----:B------:R-:W3:Y:S04]  /*4380*/  LDL.LU R227, [R1+0x74] ;  /* 0x0000740001e37983 */ /* 0x000ee80000300800 */
[----:B---3--:R0:W-:Y:S04]  /*4390*/  STL [R1+0x90], R227 ;  /* 0x000090e301007387 */ /* 0x0081e80000100800 */
[----:B0-----:R-:W3:Y:S04]  /*43a0*/  LDL.LU R227, [R1+0x70] ;  /* 0x0000700001e37983 */ /* 0x001ee80000300800 */
        /* <DEDUP_REMOVED lines=55> */
[----:B0-----:R-:W3:Y:S01]  /*4720*/  LDL.LU R227, [R1] ;  /* 0x0000000001e37983 */ /* 0x001ee20000300800 */
[----:B------:R-:W-:-:S02]  /*4730*/  WARPGROUP.DEPBAR.LE gsb0, 0x0 ;  /* 0x00008000000079c5 */ /* 0x000fc40000010000 */
[----:B------:R-:W-:Y:S01]  /*4740*/  FADD R226, R24, R226 ;  /* 0x000000e218e27221 */ /* 0x000fe20000000000 */
        /* <DEDUP_REMOVED lines=95> */
[----:B-----5:R-:W-:Y:S01]  /*4d40*/  FADD R2, R120, R2 ;  /* 0x0000000278027221 */ /* 0x020fe20000000000 */
[----:B------:R-:W-:Y:S01]  /*4d50*/  FADD R0, R121, R0 ;  /* 0x0000000079007221 */ /* 0x000fe20000000000 */
[----:B---3--:R-:W-:-:S05]  /*4d60*/  FADD R227, R122, R227 ;  /* 0x000000e37ae37221 */ /* 0x008fca0000000000 */
[----:B------:R0:W-:Y:S04]  /*4d70*/  STL [R1], R227 ;  /* 0x000000e301007387 */ /* 0x0001e80000100800 */
[----:B0-----:R-:W3:Y:S02]  /*4d80*/  LDL.LU R227, [R1+0x100] ;  /* 0x0001000001e37983 */ /* 0x001ee40000300800 */
[----:B---3--:R-:W-:-:S05]  /*4d90*/  FADD R227, R123, R227 ;  /* 0x000000e37be37221 */ /* 0x008fca0000000000 */
[----:B------:R0:W-:Y:S04]  /*4da0*/  STL [R1+0x4], R227 ;  /* 0x000004e301007387 */ /* 0x0001e80000100800 */
        /* <DEDUP_REMOVED lines=83> */
[----:B------:R0:W-:Y:S02]  /*52e0*/  STL [R1+0x74], R227 ;  /* 0x000074e301007387 */ /* 0x0001e40000100800 */
.L_x_33:
[----:B------:R-:W-:Y:S02]  /*52f0*/  WARPGROUP.DEPBAR.LE gsb0, 0x0 ;  /* 0x00008000000079c5 */ /* 0x000fe40000010000 */
[----:B------:R-:W3:Y:S02]  /*5300*/  LDC R24, c[0x0][0x28c] ;  /* 0x0000a300ff187b82 */ /* 0x000ee40000000800 */
[----:B---3--:R-:W-:-:S13]  /*5310*/  ISETP.GE.AND P0, PT, R24, 0x1, PT ;  /* 0x000000011800780c */ /* 0x008fda0003f06270 */
[----:B------:R-:W-:Y:S05]  /*5320*/  @!P0 BRA `(.L_x_34) ;  /* 0x0000000000648947 */ /* 0x000fea0003800000 */
[----:B------:R-:W-:-:S06]  /*5330*/  UISETP.NE.AND UP0, UPT, UR22, 0x3, UPT ;  /* 0x000000031600788c */ /* 0x000fcc000bf05270 */
[----:B------:R-:W-:-:S13]  /*5340*/  PLOP3.LUT P0, PT, PT, PT, UP0, 0x80, 0x0 ;  /* 0x000000000000781c */ /* 0x000fda0003f0f008 */
[----:B------:R-:W-:Y:S05]  /*5350*/  @!P0 BRA `(.L_x_35) ;  /* 0x0000000000048947 */ /* 0x000fea0003800000 */
[----:B------:R-:W-:Y:S01]  /*5360*/  BPT.TRAP 0x1 ;  /* 0x000000040000795c */ /* 0x000fe20000300000 */
.L_x_35:
[----:B0-----:R-:W3:Y:S01]  /*5370*/  LDL R227, [R1+0x78] ;  /* 0x0000780001e37983 */ /* 0x001ee20000100800 */
[----:B------:R-:W-:Y:S01]  /*5380*/  BSSY B0, `(.L_x_36) ;  /* 0x000000f000007945 */ /* 0x000fe20003800000 */
[----:B---3--:R-:W-:-:S13]  /*5390*/  ISETP.NE.AND P0, PT, R227, RZ, PT ;  /* 0x000000ffe300720c */ /* 0x008fda0003f05270 */
[----:B------:R-:W-:Y:S05]  /*53a0*/  @!P0 BRA `(.L_x_37) ;  /* 0x0000000000308947 */ /* 0x000fea0003800000 */
[----:B------:R-:W3:Y:S01]  /*53b0*/  LDL R227, [R1+0x7c] ;  /* 0x00007c0001e37983 */ /* 0x000ee20000100800 */
[----:B------:R-:W-:-:S04]  /*53c0*/  UISETP.LT.AND UP0, UPT, UR12, 0x1, UPT ;  /* 0x000000010c00788c */ /* 0x000fc8000bf01270 */
[----:B------:R-:W-:-:S04]  /*53d0*/  USEL UR8, UR12, 0x1, UP0 ;  /* 0x000000010c087887 */ /* 0x000fc80008000000 */
[----:B------:R-:W-:-:S04]  /*53e0*/  UIADD3 UR8, UR5, UR12, -UR8 ;  /* 0x0000000c05087290 */ /* 0x000fc8000fffe808 */
[----:B------:R-:W-:-:S04]  /*53f0*/  UIMAD.WIDE.U32 UR6, UR8, 0x38e38e39, URZ ;  /* 0x38e38e39080678a5 */ /* 0x000fc8000f8e003f */
[----:B------:R-:W-:-:S04]  /*5400*/  USHF.R.U32.HI UR6, URZ, 0x2, UR7 ;  /* 0x000000023f067899 */ /* 0x000fc80008011607 */
[----:B------:R-:W-:-:S04]  /*5410*/  UIMAD UR8, UR6, -0x12, UR8 ;  /* 0xffffffee060878a4 */ /* 0x000fc8000f8e0208 */
[----:B------:R-:W-:-:S04]  /*5420*/  ULEA UR8, UR8, UR14, 0x3 ;  /* 0x0000000e08087291 */ /* 0x000fc8000f8e183f */
[----:B------:R-:W-:-:S06]  /*5430*/  UIADD3 UR8, UR8, 0x90, URZ ;  /* 0x0000009008087890 */ /* 0x000fcc000fffe03f */
[----:B------:R-:W-:-:S05]  /*5440*/  IMAD.U32 R24, RZ, RZ, UR8 ;  /* 0x00000008ff187e24 */ /* 0x000fca000f8e00ff */
[----:B---3--:R-:W-:-:S04]  /*5450*/  PRMT R24, R227, 0x654, R24 ;  /* 0x00000654e3187816 */ /* 0x008fc80000000018 */
[----:B------:R0:W-:Y:S03]  /*5460*/  SYNCS.ARRIVE.TRANS64.RED.A1T0 RZ, [R24+URZ], RZ ;  /* 0x000000ff18ff79a7 */ /* 0x0001e6000810043f */
.L_x_37:
[----:B------:R-:W-:Y:S05]  /*5470*/  BSYNC B0 ;  /* 0x0000000000007941 */ /* 0x000fea0003800000 */
.L_x_36:
[----:B------:R-:W-:-:S06]  /*5480*/  UISETP.GT.U32.AND UP0, UPT, UR13, 0x1, UPT ;  /* 0x000000010d00788c */ /* 0x000fcc000bf04070 */
[----:B------:R-:W-:-:S13]  /*5490*/  PLOP3.LUT P0, PT, PT, PT, UP0, 0x80, 0x0 ;  /* 0x000000000000781c */ /* 0x000fda0003f0f008 */
[----:B------:R-:W-:Y:S05]  /*54a0*/  @P0 BRA `(.L_x_34) ;  /* 0x0000000000040947 */ /* 0x000fea0003800000 */
[----:B------:R-:W-:Y:S01]  /*54b0*/  BPT.TRAP 0x1 ;  /* 0x000000040000795c */ /* 0x000fe20000300000 */
.L_x_34:
[----:B-----5:R3:W-:Y:S01]  /*54c0*/  STL [R1+0x94], R2 ;  /* 0x0000940201007387 */ /* 0x0207e20000100800 */
[----:B------:R-:W4:Y:S01]  /*54d0*/  LDC R28, c[0x0][0x288] ;  /* 0x0000a200ff1c7b82 */ /* 0x000f220000000800 */
[----:B------:R-:W-:Y:S02]  /*54e0*/  UIADD3 UR9, UR12, UR5, URZ ;  /* 0x000000050c097290 */ /* 0x000fe4000fffe03f */
[----:B------:R0:W-:Y:S01]  /*54f0*/  STL [R1+0x90], R0 ;  /* 0x0000900001007387 */ /* 0x0001e20000100800 */
[----:B------:R-:W-:Y:S01]  /*5500*/  USHF.R.S32.HI UR10, URZ, 0x1f, UR23 ;  /* 0x0000001f3f0a7899 */ /* 0x000fe20008011417 */
[----:B------:R-:W-:Y:S01]  /*5510*/  ULDC.64 UR14, c[0x0][0x5d0] ;  /* 0x00017400000e7ab9 */ /* 0x000fe20000000a00 */
[----:B------:R-:W-:Y:S01]  /*5520*/  ULDC UR11, c[0x0][0x284] ;  /* 0x0000a100000b7ab9 */ /* 0x000fe20000000800 */
[----:B---3--:R-:W3:Y:S01]  /*5530*/  S2R R2, SR_TID.X ;  /* 0x0000000000027919 */ /* 0x008ee20000002100 */
[----:B0-----:R-:W2:Y:S04]  /*5540*/  LDL.LU R0, [R1+0x88] ;  /* 0x0000880001007983 */ /* 0x001ea80000300800 */
[----:B------:R-:W4:Y:S01]  /*5550*/  LDL.LU R227, [R1+0x8c] ;  /* 0x00008c0001e37983 */ /* 0x000f220000300800 */
[----:B------:R-:W-:-:S02]  /*5560*/  UISETP.GT.U32.AND UP0, UPT, UR9, 0x11, UPT ;  /* 0x000000110900788c */ /* 0x000fc4000bf04070 */
[----:B------:R-:W-:Y:S01]  /*5570*/  UISETP.GE.U32.AND UP1, UPT, UR12, 0x12, UPT ;  /* 0x000000120c00788c */ /* 0x000fe2000bf26070 */
[--C-:B---3--:R-:W-:Y:S02]  /*5580*/  SHF.R.U32.HI R24, RZ, 0x2, R2.reuse ;  /* 0x00000002ff187819 */ /* 0x108fe40000011602 */
[----:B------:R-:W-:Y:S02]  /*5590*/  LOP3.LUT R26, R2, 0x60, RZ, 0xc0, !PT ;  /* 0x00000060021a7812 */ /* 0x000fe400078ec0ff */
[----:B------:R-:W-:Y:S02]  /*55a0*/  SHF.R.U32.HI R27, RZ, 0x7, R2 ;  /* 0x00000007ff1b7819 */ /* 0x000fe40000011602 */
[----:B------:R-:W-:Y:S02]  /*55b0*/  LOP3.LUT R25, R24, 0x7, RZ, 0xc0, !PT ;  /* 0x0000000718197812 */ /* 0x000fe400078ec0ff */
[----:B------:R-:W-:Y:S02]  /*55c0*/  SHF.R.U32.HI R26, RZ, 0x1, R26 ;  /* 0x00000001ff1a7819 */ /* 0x000fe4000001161a */
[----:B------:R-:W-:-:S02]  /*55d0*/  LOP3.LUT R24, R27, 0x1, RZ, 0xc0, !PT ;  /* 0x000000011b187812 */ /* 0x000fc400078ec0ff */
[----:B------:R-:W-:-:S03]  /*55e0*/  IADD3 R29, RZ, -R26, -R25 ;  /* 0x8000001aff1d7210 */ /* 0x000fc60007ffe819 */
[C---:B------:R-:W-:Y:S02]  /*55f0*/  IMAD.SHL.U32 R30, R24.reuse, 0x40, RZ ;  /* 0x00000040181e7824 */ /* 0x040fe400078e00ff */
[----:B------:R-:W-:Y:S02]  /*5600*/  IMAD R29, R24, -0x40, R29 ;  /* 0xffffffc0181d7824 */ /* 0x000fe400078e021d */
[----:B------:R-:W-:Y:S01]  /*5610*/  IMAD.SHL.U32 R24, R2, 0x2, RZ ;  /* 0x0000000202187824 */ /* 0x000fe200078e00ff */
[----:B------:R-:W-:-:S04]  /*5620*/  LOP3.LUT R27, R30, 0x40, R25, 0xe2, !PT ;  /* 0x000000401e1b7812 */ /* 0x000fc800078ee219 */
[----:B------:R-:W-:Y:S02]  /*5630*/  LOP3.LUT R30, R24, 0x6, RZ, 0xc0, !PT ;  /* 0x00000006181e7812 */ /* 0x000fe400078ec0ff */
[----:B------:R-:W-:Y:S02]  /*5640*/  LOP3.LUT R24, R2, 0x3, RZ, 0xc0, !PT ;  /* 0x0000000302187812 */ /* 0x000fe400078ec0ff */
[----:B------:R0:W5:Y:S01]  /*5650*/  LDL.LU R2, [R1+0x94] ;  /* 0x0000940001027983 */ /* 0x0001620000300800 */
[----:B------:R-:W-:Y:S01]  /*5660*/  UIMAD.WIDE.U32 UR6, UR9, 0x38e38e39, URZ ;  /* 0x38e38e39090678a5 */ /* 0x000fe2000f8e003f */
[----:B--2---:R-:W-:Y:S01]  /*5670*/  PRMT R30, R30, 0x6540, R0 ;  /* 0x000065401e1e7816 */ /* 0x004fe20000000000 */
[----:B------:R-:W-:Y:S02]  /*5680*/  IMAD.SHL.U32 R35, R0, 0x100, RZ ;  /* 0x0000010000237824 */ /* 0x000fe400078e00ff */
[----:B------:R0:W5:Y:S01]  /*5690*/  LDL.LU R0, [R1+0x90] ;  /* 0x0000900001007983 */ /* 0x0001620000300800 */
[----:B----4-:R-:W-:Y:S01]  /*56a0*/  IMAD R34, R24, -0x2, R28 ;  /* 0xfffffffe18227824 */ /* 0x010fe200078e021c */
[----:B------:R-:W-:Y:S01]  /*56b0*/  UIMAD UR5, UR10, UR14, URZ ;  /* 0x0000000e0a0572a4 */ /* 0x000fe2000f8e023f */
[----:B------:R-:W-:Y:S01]  /*56c0*/  ISETP.GE.AND P0, PT, R35, R28, PT ;  /* 0x0000001c2300720c */ /* 0x000fe20003f06270 */
[C---:B------:R-:W-:Y:S01]  /*56d0*/  IMAD.SHL.U32 R28, R227.reuse, 0x80, RZ ;  /* 0x00000080e31c7824 */ /* 0x040fe200078e00ff */
[----:B------:R-:W-:Y:S01]  /*56e0*/  UISETP.LT.U32.AND UP0, UPT, UR12, 0x12, UP0 ;  /* 0x000000120c00788c */ /* 0x000fe20008701070 */
[--C-:B------:R-:W-:Y:S01]  /*56f0*/  SHF.R.S32.HI R31, RZ, 0x1f, R30.reuse ;  /* 0x0000001fff1f7819 */ /* 0x100fe2000001141e */
[----:B------:R-:W-:Y:S01]  /*5700*/  UIMAD UR8, UR23, UR15, UR5 ;  /* 0x0000000f170872a4 */ /* 0x000fe2000f8e0205 */
[----:B------:R-:W-:Y:S01]  /*5710*/  IMAD.U32 R25, RZ, RZ, UR14 ;  /* 0x0000000eff197e24 */ /* 0x000fe2000f8e00ff */
[C---:B------:R-:W-:Y:S01]  /*5720*/  ISETP.GE.OR P0, PT, R28.reuse, UR11, P0 ;  /* 0x0000000b1c007c0c */ /* 0x040fe20008706670 */
[----:B------:R-:W-:Y:S01]  /*5730*/  USEL UR5, URZ, 0x1, !UP0 ;  /* 0x000000013f057887 */ /* 0x000fe2000c000000 */
[----:B------:R-:W-:Y:S01]  /*5740*/  IMAD.WIDE R32, R227, 0x80, RZ ;  /* 0x00000080e3207825 */ /* 0x000fe200078e02ff */
[----:B------:R-:W-:Y:S01]  /*5750*/  USHF.R.U32.HI UR6, URZ, 0x2, UR7 ;  /* 0x000000023f067899 */ /* 0x000fe20008011607 */
[----:B------:R-:W-:Y:S01]  /*5760*/  IADD3 R38, -R28, UR11, R29 ;  /* 0x0000000b1c267c10 */ /* 0x000fe2000fffe11d */
[----:B------:R-:W-:Y:S01]  /*5770*/  ULOP3.LUT UR4, UR4, UR5, URZ, 0x3c, !UPT ;  /* 0x0000000504047292 */ /* 0x000fe2000f8e3c3f */
[----:B------:R-:W-:Y:S01]  /*5780*/  IMAD.WIDE.U32 R24, R25, UR23, R30 ;  /* 0x0000001719187c25 */ /* 0x000fe2000f8e001e */
[----:B------:R-:W-:Y:S01]  /*5790*/  UIMAD UR5, UR6, -0x12, UR9 ;  /* 0xffffffee060578a4 */ /* 0x000fe2000f8e0209 */
[----:B------:R-:W-:Y:S01]  /*57a0*/  LOP3.LUT R39, R32, R27, R26, 0xfe, !PT ;  /* 0x0000001b20277212 */ /* 0x000fe200078efe1a */
[----:B------:R-:W-:Y:S01]  /*57b0*/  @UP1 ULOP3.LUT UR4, UR4, 0x1, UR6, 0x78, !UPT ;  /* 0x0000000104041892 */ /* 0x000fe2000f8e7806 */
[----:B------:R-:W-:-:S02]  /*57c0*/  VIADD R25, R25, UR8 ;  /* 0x0000000819197c36 */ /* 0x000fc40008000000 */
[----:B------:R-:W-:Y:S02]  /*57d0*/  IMAD.IADD R35, R34, 0x1, -R35 ;  /* 0x0000000122237824 */ /* 0x000fe400078e0a23 */
[----:B------:R-:W-:Y:S01]  /*57e0*/  IMAD.MOV.U32 R34, RZ, RZ, -0x1 ;  /* 0xffffffffff227424 */ /* 0x000fe200078e00ff */
[----:B0-----:R-:W-:Y:S06]  /*57f0*/  @P0 BRA `(.L_x_38) ;  /* 0x0000008c00980947 */ /* 0x001fec0003800000 */
[----:B------:R-:W0:Y:S01]  /*5800*/  LDC.64 R28, c[0x0][0x5c8] ;  /* 0x00017200ff1c7b82 */ /* 0x000e220000000a00 */
[----:B------:R-:W-:Y:S01]  /*5810*/  ULDC.64 UR6, c[0x0][0x5c0] ;  /* 0x0001700000067ab9 */ /* 0x000fe20000000a00 */
[----:B------:R-:W-:Y:S01]  /*5820*/  BSSY B0, `(.L_x_38) ;  /* 0x00008e3000007945 */ /* 0x000fe20003800000 */
[-C--:B0-----:R-:W-:Y:S02]  /*5830*/  IMAD R26, R33, R28.reuse, RZ ;  /* 0x0000001c211a7224 */ /* 0x081fe400078e02ff */
[----:B------:R-:W-:-:S04]  /*5840*/  IMAD.WIDE.U32 R24, R39, R28, R24 ;  /* 0x0000001c27187225 */ /* 0x000fc800078e0018 */
[----:B------:R-:W-:Y:S01]  /*5850*/  IMAD R27, R39, R29, R26 ;  /* 0x0000001d271b7224 */ /* 0x000fe200078e021a */
[----:B------:R-:W-:Y:S02]  /*5860*/  LEA R26, P0, R28, R24, 0x3 ;  /* 0x000000181c1a7211 */ /* 0x000fe400078018ff */
[----:B------:R-:W-:Y:S01]  /*5870*/  IADD3 R24, P1, R24, UR6, RZ ;  /* 0x0000000618187c10 */ /* 0x000fe2000ff3e0ff */
[----:B------:R-:W-:Y:S01]  /*5880*/  IMAD.IADD R27, R25, 0x1, R27 ;  /* 0x00000001191b7824 */ /* 0x000fe200078e021b */
[----:B------:R-:W-:-:S04]  /*5890*/  IADD3 R26, P3, R26, UR6, RZ ;  /* 0x000000061a1a7c10 */ /* 0x000fc8000ff7e0ff */
[----:B------:R-:W-:Y:S02]  /*58a0*/  LEA.HI.X R28, R28, R27, R29, 0x3, P0 ;  /* 0x0000001b1c1c7211 */ /* 0x000fe400000f1c1d */
[----:B------:R-:W-:Y:S02]  /*58b0*/  FSETP.NEU.AND P0, PT, RZ, UR21, PT ;  /* 0x00000015ff007c0b */ /* 0x000fe4000bf0d000 */
[----:B------:R-:W-:Y:S02]  /*58c0*/  IADD3.X R25, R27, UR7, RZ, P1, !PT ;  /* 0x000000071b197c10 */ /* 0x000fe40008ffe4ff */
[----:B------:R-:W-:-:S09]  /*58d0*/  IADD3.X R27, R28, UR7, RZ, P3, !PT ;  /* 0x000000071c1b7c10 */ /* 0x000fd20009ffe4ff */
[----:B------:R-:W-:Y:S05]  /*58e0*/  @!P0 BRA `(.L_x_39) ;  /* 0x0000006800d88947 */ /* 0x000fea0003800000 */
[----:B------:R-:W-:Y:S01]  /*58f0*/  ULDC.64 UR8, c[0x0][0x5b8] ;  /* 0x00016e0000087ab9 */ /* 0x000fe20000000a00 */
[----:B------:R-:W-:Y:S01]  /*5900*/  ISETP.GE.AND P0, PT, R38, 0x1, PT ;  /* 0x000000012600780c */ /* 0x000fe20003f06270 */
[----:B------:R-:W-:Y:S02]  /*5910*/  UIMAD UR6, UR10, UR8, URZ ;  /* 0x000000080a0672a4 */ /* 0x000fe4000f8e023f */
[----:B------:R-:W-:Y:S01]  /*5920*/  IMAD.U32 R29, RZ, RZ, UR8 ;  /* 0x00000008ff1d7e24 */ /* 0x000fe2000f8e00ff */
[----:B------:R-:W-:Y:S01]  /*5930*/  BSSY B1, `(.L_x_40) ;  /* 0x000000f000017945 */ /* 0x000fe20003800000 */
[----:B------:R-:W-:Y:S01]  /*5940*/  ISETP.LT.OR P4, PT, R35, 0x1, !P0 ;  /* 0x000000012300780c */ /* 0x000fe20004781670 */
[----:B------:R-:W-:Y:S02]  /*5950*/  UIMAD UR6, UR23, UR9, UR6 ;  /* 0x00000009170672a4 */ /* 0x000fe4000f8e0206 */
[----:B------:R-:W-:Y:S01]  /*5960*/  IMAD.WIDE.U32 R30, R29, UR23, R30 ;  /* 0x000000171d1e7c25 */ /* 0x000fe2000f8e001e */
[----:B------:R-:W-:-:S03]  /*5970*/  ULDC.64 UR8, c[0x0][0x5a8] ;  /* 0x00016a0000087ab9 */ /* 0x000fc60000000a00 */
[----:B------:R-:W-:Y:S01]  /*5980*/  VIADD R31, R31, UR6 ;  /* 0x000000061f1f7c36 */ /* 0x000fe20008000000 */
[----:B------:R-:W-:Y:S02]  /*5990*/  ULDC.64 UR6, c[0x0][0x5b0] ;  /* 0x00016c0000067ab9 */ /* 0x000fe40000000a00 */
[----:B------:R-:W-:Y:S02]  /*59a0*/  IMAD R36, R33, UR6, RZ ;  /* 0x0000000621247c24 */ /* 0x000fe4000f8e02ff */
[----:B------:R-:W-:-:S04]  /*59b0*/  IMAD.WIDE.U32 R28, R39, UR6, R30 ;  /* 0x00000006271c7c25 */ /* 0x000fc8000f8e001e */
[--C-:B------:R-:W-:Y:S01]  /*59c0*/  IMAD R37, R39, UR7, R36.reuse ;  /* 0x0000000727257c24 */ /* 0x100fe2000f8e0224 */
[----:B------:R-:W-:Y:S02]  /*59d0*/  IADD3 R28, P1, R28, UR8, RZ ;  /* 0x000000081c1c7c10 */ /* 0x000fe4000ff3e0ff */
[----:B------:R-:W-:Y:S02]  /*59e0*/  PRMT R36, RZ, 0x7610, R36 ;  /* 0x00007610ff247816 */ /* 0x000fe40000000024 */
[----:B------:R-:W-:Y:S01]  /*59f0*/  IADD3.X R29, R29, UR9, R37, P1, !PT ;  /* 0x000000091d1d7c10 */ /* 0x000fe20008ffe425 */
[----:B------:R-:W-:Y:S08]  /*5a00*/  @P4 BRA `(.L_x_41) ;  /* 0x0000000000044947 */ /* 0x000ff00003800000 */
[----:B------:R0:W5:Y:S02]  /*5a10*/  LDG.E.U8 R36, desc[UR18][R28.64] ;  /* 0x000000121c247981 */ /* 0x000164000c1e1100 */
.L_x_41:
[----:B------:R-:W-:Y:S05]  /*5a20*/  BSYNC B1 ;  /* 0x0000000000017941 */ /* 0x000fea0003800000 */
.L_x_40:
[----:B-----5:R-:W-:Y:S01]  /*5a30*/  LOP3.LUT R36, R36, 0xff, RZ, 0xc0, !PT ;  /* 0x000000ff24247812 */ /* 0x020fe200078ec0ff */
[----:B------:R-:W-:Y:S01]  /*5a40*/  BSSY B1, `(.L_x_42) ;  /* 0x000000b000017945 */ /* 0x000fe20003800000 */
[----:B------:R-:W-:Y:S02]  /*5a50*/  ISETP.LT.OR P3, PT, R35, 0x2, !P0 ;  /* 0x000000022300780c */ /* 0x000fe40004761670 */
[----:B------:R-:W-:-:S05]  /*5a60*/  F2FP.F16.E4M3.UNPACK_B R36, R36 ;  /* 0x00000024ff24723e */ /* 0x000fca00020006ff */
[----:B------:R-:W-:-:S05]  /*5a70*/  HADD2.F32 R36, -RZ, R36.H0_H0 ;  /* 0x20000024ff247230 */ /* 0x000fca0000004100 */
[----:B------:R-:W-:Y:S01]  /*5a80*/  FMUL R37, R36, UR21 ;  /* 0x0000001524257c20 */ /* 0x000fe20008400000 */
[----:B------:R-:W-:-:S03]  /*5a90*/  PRMT R36, RZ, 0x7610, R36 ;  /* 0x00007610ff247816 */ /* 0x000fc60000000024 */
[----:B------:R-:W-:-:S05]  /*5aa0*/  FFMA R37, R226, UR20, R37 ;  /* 0x00000014e2257c23 */ /* 0x000fca0008000025 */
[----:B------:R-:W-:-:S05]  /*5ab0*/  F2FP.SATFINITE.E4M3.F32.PACK_AB_MERGE_C R37, RZ, R37, RZ ;  /* 0x00000025ff25723e */ /* 0x000fca00048070ff */
[----:B------:R2:W-:Y:S01]  /*5ac0*/  @!P4 STG.E.U8 desc[UR18][R24.64], R37 ;  /* 0x000000251800c986 */ /* 0x0005e2000c101112 */
[----:B------:R-:W-:Y:S05]  /*5ad0*/  @P3 BRA `(.L_x_43) ;  /* 0x0000000000043947 */ /* 0x000fea0003800000 */
[----:B------:R3:W5:Y:S02]  /*5ae0*/  LDG.E.U8 R36, desc[UR18][R28.64+0x1] ;  /* 0x000001121c247981 */ /* 0x000764000c1e1100 */
.L_x_43:
[----:B------:R-:W-:Y:S05]  /*5af0*/  BSYNC B1 ;  /* 0x0000000000017941 */ /* 0x000fea0003800000 */
.L_x_42:
[----:B-----5:R-:W-:Y:S01]  /*5b00*/  LOP3.LUT R36, R36, 0xff, RZ, 0xc0, !PT ;  /* 0x000000ff24247812 */ /* 0x020fe200078ec0ff */
[----:B------:R-:W-:Y:S01]  /*5b10*/  BSSY B1, `(.L_x_44) ;  /* 0x0000013000017945 */ /* 0x000fe20003800000 */
[----:B--2---:R-:W-:Y:S02]  /*5b20*/  IADD3 R37, P1, R39, 0x8, RZ ;  /* 0x0000000827257810 */ /* 0x004fe40007f3e0ff */
[----:B------:R-:W-:-:S03]  /*5b30*/  F2FP.F16.E4M3.UNPACK_B R36, R36 ;  /* 0x00000024ff24723e */ /* 0x000fc600020006ff */
[----:B------:R-:W-:Y:S01]  /*5b40*/  IMAD.X R32, RZ, RZ, R33, P1 ;  /* 0x000000ffff207224 */ /* 0x000fe200008e0621 */
[----:B------:R-:W-:Y:S01]  /*5b50*/  ISETP.GE.AND P1, PT, R38, 0x9, PT ;  /* 0x000000092600780c */ /* 0x000fe20003f26270 */
[----:B------:R-:W-:Y:S02]  /*5b60*/  HADD2.F32 R36, -RZ, R36.H0_H0 ;  /* 0x20000024ff247230 */ /* 0x000fe40000004100 */
[----:B------:R-:W-:Y:S01]  /*5b70*/  IMAD R32, R32, UR6, RZ ;  /* 0x0000000620207c24 */ /* 0x000fe2000f8e02ff */
[----:B------:R-:W-:Y:S01]  /*5b80*/  ISETP.LT.OR P5, PT, R35, 0x1, !P1 ;  /* 0x000000012300780c */ /* 0x000fe20004fa1670 */
[----:B------:R-:W-:-:S04]  /*5b90*/  IMAD.WIDE.U32 R30, R37, UR6, R30 ;  /* 0x00000006251e7c25 */ /* 0x000fc8000f8e001e */
[----:B------:R-:W-:Y:S01]  /*5ba0*/  FMUL R36, R36, UR21 ;  /* 0x0000001524247c20 */ /* 0x000fe20008400000 */
[----:B------:R-:W-:-:S03]  /*5bb0*/  IMAD R37, R37, UR7, R32 ;  /* 0x0000000725257c24 */ /* 0x000fc6000f8e0220 */
[----:B------:R-:W-:Y:S01]  /*5bc0*/  FFMA R36, R225, UR20, R36 ;  /* 0x00000014e1247c23 */ /* 0x000fe20008000024 */
[----:B------:R-:W-:Y:S02]  /*5bd0*/  IADD3 R30, P4, R30, UR8, RZ ;  /* 0x000000081e1e7c10 */ /* 0x000fe4000ff9e0ff */
[----:B------:R-:W-:Y:S02]  /*5be0*/  PRMT R32, RZ, 0x7610, R32 ;  /* 0x00007610ff207816 */ /* 0x000fe40000000020 */
[----:B------:R-:W-:Y:S02]  /*5bf0*/  F2FP.SATFINITE.E4M3.F32.PACK_AB_MERGE_C R33, RZ, R36, RZ ;  /* 0x00000024ff21723e */ /* 0x000fe400048070ff */
[----:B------:R-:W-:-:S03]  /*5c00*/  IADD3.X R31, R31, UR9, R37, P4, !PT ;  /* 0x000000091f1f7c10 */ /* 0x000fc6000a7fe425 */
[----:B------:R2:W-:Y:S01]  /*5c10*/  @!P3 STG.E.U8 desc[UR18][R24.64+0x1], R33 ;  /* 0x000001211800b986 */ /* 0x0005e2000c101112 */
[----:B------:R-:W-:Y:S05]  /*5c20*/  @P5 BRA `(.L_x_45) ;  /* 0x0000000000045947 */ /* 0x000fea0003800000 */
[----:B------:R4:W5:Y:S02]  /*5c30*/  LDG.E.U8 R32, desc[UR18][R30.64] ;  /* 0x000000121e207981 */ /* 0x000964000c1e1100 */
.L_x_45:
[----:B------:R-:W-:Y:S05]  /*5c40*/  BSYNC B1 ;  /* 0x0000000000017941 */ /* 0x000fea0003800000 */
.L_x_44:
[----:B-----5:R-:W-:Y:S01]  /*5c50*/  LOP3.LUT R32, R32, 0xff, RZ, 0xc0, !PT ;  /* 0x000000ff20207812 */ /* 0x020fe200078ec0ff */
[----:B------:R-:W-:Y:S01]  /*5c60*/  BSSY B1, `(.L_x_46) ;  /* 0x000000b000017945 */ /* 0x000fe20003800000 */
[----:B------:R-:W-:Y:S02]  /*5c70*/  ISETP.LT.OR P3, PT, R35, 0x2, !P1 ;  /* 0x000000022300780c */ /* 0x000fe40004f61670 */
[----:B------:R-:W-:-:S05]  /*5c80*/  F2FP.F16.E4M3.UNPACK_B R32, R32 ;  /* 0x00000020ff20723e */ /* 0x000fca00020006ff */
[----:B------:R-:W-:-:S05]  /*5c90*/  HADD2.F32 R32, -RZ, R32.H0_H0 ;  /* 0x20000020ff207230 */ /* 0x000fca0000004100 */
[----:B--2---:R-:W-:Y:S01]  /*5ca0*/  FMUL R33, R32, UR21 ;  /* 0x0000001520217c20 */ /* 0x004fe20008400000 */
[----:B------:R-:W-:-:S03]  /*5cb0*/  PRMT R32, RZ, 0x7610, R32 ;  /* 0x00007610ff207816 */ /* 0x000fc60000000020 */
[----:B------:R-:W-:-:S05]  /*5cc0*/  FFMA R33, R224, UR20, R33 ;  /* 0x00000014e0217c23 */ /* 0x000fca0008000021 */
[----:B------:R-:W-:-:S05]  /*5cd0*/  F2FP.SATFINITE.E4M3.F32.PACK_AB_MERGE_C R33, RZ, R33, RZ ;  /* 0x00000021ff21723e */ /* 0x000fca00048070ff */
[----:B------:R2:W-:Y:S01]  /*5ce0*/  @!P5 STG.E.U8 desc[UR18][R26.64], R33 ;  /* 0x000000211a00d986 */ /* 0x0005e2000c101112 */
[----:B------:R-:W-:Y:S05]  /*5cf0*/  @P3 BRA `(.L_x_47) ;  /* 0x0000000000043947 */ /* 0x000fea0003800000 */
[----:B------:R0:W5:Y:S02]  /*5d00*/  LDG.E.U8 R32, desc[UR18][R30.64+0x1] ;  /* 0x000001121e207981 */ /* 0x000164000c1e1100 */
.L_x_47:
[----:B------:R-:W-:Y:S05]  /*5d10*/  BSYNC B1 ;  /* 0x0000000000017941 */ /* 0x000fea0003800000 */
.L_x_46:
[----:B-----5:R-:W-:Y:S01]  /*5d20*/  LOP3.LUT R32, R32, 0xff, RZ, 0xc0, !PT ;  /* 0x000000ff20207812 */ /* 0x020fe200078ec0ff */
[----:B------:R-:W-:Y:S01]  /*5d30*/  BSSY B1, `(.L_x_48) ;  /* 0x000000b000017945 */ /* 0x000fe20003800000 */
[----:B------:R-:W-:Y:S02]  /*5d40*/  ISETP.LT.OR P4, PT, R35, 0x9, !P0 ;  /* 0x000000092300780c */ /* 0x000fe40004781670 */
[----:B------:R-:W-:-:S05]  /*5d50*/  F2FP.F16.E4M3.UNPACK_B R32, R32 ;  /* 0x00000020ff20723e */ /* 0x000fca00020006ff */
[----:B------:R-:W-:-:S05]  /*5d60*/  HADD2.F32 R32, -RZ, R32.H0_H0 ;  /* 0x20000020ff207230 */ /* 0x000fca0000004100 */
[----:B------:R-:W-:-:S04]  /*5d70*/  FMUL R32, R32, UR21 ;  /* 0x0000001520207c20 */ /* 0x000fc80008400000 */
[----:B------:R-:W-:-:S05]  /*5d80*/  FFMA R32, R223, UR20, R32 ;  /* 0x00000014df207c23 */ /* 0x000fca0008000020 */
[----:B--2---:R-:W-:Y:S02]  /*5d90*/  F2FP.SATFINITE.E4M3.F32.PACK_AB_MERGE_C R33, RZ, R32, RZ ;  /* 0x00000020ff21723e */ /* 0x004fe400048070ff */
[----:B------:R-:W-:-:S03]  /*5da0*/  PRMT R32, RZ, 0x7610, R32 ;  /* 0x00007610ff207816 */ /* 0x000fc60000000020 */
[----:B------:R2:W-:Y:S01]  /*5db0*/  @!P3 STG.E.U8 desc[UR18][R26.64+0x1], R33 ;  /* 0x000001211a00b986 */ /* 0x0005e2000c101112 */
[----:B------:R-:W-:Y:S05]  /*5dc0*/  @P4 BRA `(.L_x_49) ;  /* 0x0000000000044947 */ /* 0x000fea0003800000 */
[----:B------:R0:W5:Y:S02]  /*5dd0*/  LDG.E.U8 R32, desc[UR18][R28.64+0x8] ;  /* 0x000008121c207981 */ /* 0x000164000c1e1100 */
.L_x_49:
[----:B------:R-:W-:Y:S05]  /*5de0*/  BSYNC B1 ;  /* 0x0000000000017941 */ /* 0x000fea0003800000 */
.L_x_48:
        /* <DEDUP_REMOVED lines=12> */
.L_x_51:
[----:B------:R-:W-:Y:S05]  /*5eb0*/  BSYNC B1 ;  /* 0x0000000000017941 */ /* 0x000fea0003800000 */
.L_x_50:
        /* <DEDUP_REMOVED lines=12> */
.L_x_53:
[----:B------:R-:W-:Y:S05]  /*5f80*/  BSYNC B1 ;  /* 0x0000000000017941 */ /* 0x000fea0003800000 */
.L_x_52:
        /* <DEDUP_REMOVED lines=12> */
.L_x_55:
[----:B------:R-:W-:Y:S05]  /*6050*/  BSYNC B1 ;  /* 0x0000000000017941 */ /* 0x000fea0003800000 */
.L_x_54:
        /* <DEDUP_REMOVED lines=12> */
.L_x_57:
[----:B------:R-:W-:Y:S05]  /*6120*/  BSYNC B1 ;  /* 0x0000000000017941 */ /* 0x000fea0003800000 */
.L_x_56:
        /* <DEDUP_REMOVED lines=12> */
.L_x_59:
[----:B------:R-:W-:Y:S05]  /*61f0*/  BSYNC B1 ;  /* 0x0000000000017941 */ /* 0x000fea0003800000 */
.L_x_58:
        /* <DEDUP_REMOVED lines=12> */
.L_x_61:
[----:B------:R-:W-:Y:S05]  /*62c0*/  BSYNC B1 ;  /* 0x0000000000017941 */ /* 0x000fea0003800000 */
.L_x_60:
        /* <DEDUP_REMOVED lines=12> */
.L_x_63:
[----:B------:R-:W-:Y:S05]  /*6390*/  BSYNC B1 ;  /* 0x0000000000017941 */ /* 0x000fea0003800000 */
.L_x_62:
        /* <DEDUP_REMOVED lines=12> */
.L_x_65:
[----:B------:R-:W-:Y:S05]  /*6460*/  BSYNC B1 ;  /* 0x0000000000017941 */ /* 0x000fea0003800000 */
.L_x_64:
        /* <DEDUP_REMOVED lines=12> */
.L_x_67:
[----:B------:R-:W-:Y:S05]  /*6530*/  BSYNC B1 ;  /* 0x0000000000017941 */ /* 0x000fea0003800000 */
.L_x_66:
        /* <DEDUP_REMOVED lines=12> */
.L_x_69:
[----:B------:R-:W-:Y:S05]  /*6600*/  BSYNC B1 ;  /* 0x0000000000017941 */ /* 0x000fea0003800000 */
.L_x_68:
        /* <DEDUP_REMOVED lines=12> */
.L_x_71:
[----:B------:R-:W-:Y:S05]  /*66d0*/  BSYNC B1 ;  /* 0x0000000000017941 */ /* 0x000fea0003800000 */
.L_x_70:
        /* <DEDUP_REMOVED lines=12> */
.L_x_73:
[----:B------:R-:W-:Y:S05]  /*67a0*/  BSYNC B1 ;  /* 0x0000000000017941 */ /* 0x000fea0003800000 */
.L_x_72:
        /* <DEDUP_REMOVED lines=12> */
.L_x_75:
[----:B------:R-:W-:Y:S05]  /*6870*/  BSYNC B1 ;  /* 0x0000000000017941 */ /* 0x000fea0003800000 */
.L_x_74:
        /* <DEDUP_REMOVED lines=12> */
.L_x_77:
[----:B------:R-:W-:Y:S05]  /*6940*/  BSYNC B1 ;  /* 0x0000000000017941 */ /* 0x000fea0003800000 */
.L_x_76:
        /* <DEDUP_REMOVED lines=12> */
.L_x_79:
[----:B------:R-:W-:Y:S05]  /*6a10*/  BSYNC B1 ;  /* 0x0000000000017941 */ /* 0x000fea0003800000 */
.L_x_78:
        /* <DEDUP_REMOVED lines=12> */
.L_x_81:
[----:B------:R-:W-:Y:S05]  /*6ae0*/  BSYNC B1 ;  /* 0x0000000000017941 */ /* 0x000fea0003800000 */
.L_x_80:
        /* <DEDUP_REMOVED lines=12> */
.L_x_83:
[----:B------:R-:W-:Y:S05]  /*6bb0*/  BSYNC B1 ;  /* 0x0000000000017941 */ /* 0x000fea0003800000 */
.L_x_82:
        /* <DEDUP_REMOVED lines=12> */
.L_x_85:
[----:B------:R-:W-:Y:S05]  /*6c80*/  BSYNC B1 ;  /* 0x0000000000017941 */ /* 0x000fea0003800000 */
.L_x_84:
        /* <DEDUP_REMOVED lines=12> */
.L_x_87:
[----:B------:R-:W-:Y:S05]  /*6d50*/  BSYNC B1 ;  /* 0x0000000000017941 */ /* 0x000fea0003800000 */
.L_x_86:
        /* <DEDUP_REMOVED lines=12> */
.L_x_89:
[----:B------:R-:W-:Y:S05]  /*6e20*/  BSYNC B1 ;  /* 0x0000000000017941 */ /* 0x000fea0003800000 */
.L_x_88:
        /* <DEDUP_REMOVED lines=12> */
.L_x_91:
[----:B------:R-:W-:Y:S05]  /*6ef0*/  BSYNC B1 ;  /* 0x0000000000017941 */ /* 0x000fea0003800000 */
.L_x_90:
        /* <DEDUP_REMOVED lines=12> */
.L_x_93:
[----:B------:R-:W-:Y:S05]  /*6fc0*/  BSYNC B1 ;  /* 0x0000000000017941 */ /* 0x000fea0003800000 */
.L_x_92:
        /* <DEDUP_REMOVED lines=12> */
.L_x_95:
[----:B------:R-:W-:Y:S05]  /*7090*/  BSYNC B1 ;  /* 0x0000000000017941 */ /* 0x000fea0003800000 */
.L_x_94:
        /* <DEDUP_REMOVED lines=12> */
.L_x_97:
[----:B------:R-:W-:Y:S05]  /*7160*/  BSYNC B1 ;  /* 0x0000000000017941 */ /* 0x000fea0003800000 */
.L_x_96:
        /* <DEDUP_REMOVED lines=12> */
.L_x_99:
[----:B------:R-:W-:Y:S05]  /*7230*/  BSYNC B1 ;  /* 0x0000000000017941 */ /* 0x000fea0003800000 */
.L_x_98:
        /* <DEDUP_REMOVED lines=12> */
.L_x_101:
[----:B------:R-:W-:Y:S05]  /*7300*/  BSYNC B1 ;  /* 0x0000000000017941 */ /* 0x000fea0003800000 */
.L_x_100:
        /* <DEDUP_REMOVED lines=12> */
.L_x_103:
[----:B------:R-:W-:Y:S05]  /*73d0*/  BSYNC B1 ;  /* 0x0000000000017941 */ /* 0x000fea0003800000 */
.L_x_102:
        /* <DEDUP_REMOVED lines=12> */
.L_x_105:
[----:B------:R-:W-:Y:S05]  /*74a0*/  BSYNC B1 ;  /* 0x0000000000017941 */ /* 0x000fea0003800000 */
.L_x_104:
        /* <DEDUP_REMOVED lines=12> */
.L_x_107:
[----:B------:R-:W-:Y:S05]  /*7570*/  BSYNC B1 ;  /* 0x0000000000017941 */ /* 0x000fea0003800000 */
.L_x_106:
        /* <DEDUP_REMOVED lines=12> */
.L_x_109:
[----:B------:R-:W-:Y:S05]  /*7640*/  BSYNC B1 ;  /* 0x0000000000017941 */ /* 0x000fea0003800000 */
.L_x_108:
        /* <DEDUP_REMOVED lines=12> */
.L_x_111:
[----:B------:R-:W-:Y:S05]  /*7710*/  BSYNC B1 ;  /* 0x0000000000017941 */ /* 0x000fea0003800000 */
.L_x_110:
        /* <DEDUP_REMOVED lines=12> */
.L_x_113:
[----:B------:R-:W-:Y:S05]  /*77e0*/  BSYNC B1 ;  /* 0x0000000000017941 */ /* 0x000fea0003800000 */
.L_x_112:
        /* <DEDUP_REMOVED lines=12> */
.L_x_115:
[----:B------:R-:W-:Y:S05]  /*78b0*/  BSYNC B1 ;  /* 0x0000000000017941 */ /* 0x000fea0003800000 */
.L_x_114:
        /* <DEDUP_REMOVED lines=12> */
.L_x_117:
[----:B------:R-:W-:Y:S05]  /*7980*/  BSYNC B1 ;  /* 0x0000000000017941 */ /* 0x000fea0003800000 */
.L_x_116:
        /* <DEDUP_REMOVED lines=12> */
.L_x_119:
[----:B------:R-:W-:Y:S05]  /*7a50*/  BSYNC B1 ;  /* 0x0000000000017941 */ /* 0x000fea0003800000 */
.L_x_118:
        /* <DEDUP_REMOVED lines=12> */
.L_x_121:
[----:B------:R-:W-:Y:S05]  /*7b20*/  BSYNC B1 ;  /* 0x0000000000017941 */ /* 0x000fea0003800000 */
.L_x_120:
        /* <DEDUP_REMOVED lines=12> */
.L_x_123:
[----:B------:R-:W-:Y:S05]  /*7bf0*/  BSYNC B1 ;  /* 0x0000000000017941 */ /* 0x000fea0003800000 */
.L_x_122:
        /* <DEDUP_REMOVED lines=12> */
.L_x_125:
[----:B------:R-:W-:Y:S05]  /*7cc0*/  BSYNC B1 ;  /* 0x0000000000017941 */ /* 0x000fea0003800000 */
.L_x_124:
        /* <DEDUP_REMOVED lines=12> */
.L_x_127:
[----:B------:R-:W-:Y:S05]  /*7d90*/  BSYNC B1 ;  /* 0x0000000000017941 */ /* 0x000fea0003800000 */
.L_x_126:
        /* <DEDUP_REMOVED lines=12> */
.L_x_129:
[----:B------:R-:W-:Y:S05]  /*7e60*/  BSYNC B1 ;  /* 0x0000000000017941 */ /* 0x000fea0003800000 */
.L_x_128:
        /* <DEDUP_REMOVED lines=12> */
.L_x_131:
[----:B------:R-:W-:Y:S05]  /*7f30*/  BSYNC B1 ;  /* 0x0000000000017941 */ /* 0x000fea0003800000 */
.L_x_130:
        /* <DEDUP_REMOVED lines=12> */
.L_x_133:
[----:B------:R-:W-:Y:S05]  /*8000*/  BSYNC B1 ;  /* 0x0000000000017941 */ /* 0x000fea0003800000 */
.L_x_132:
        /* <DEDUP_REMOVED lines=12> */
.L_x_135:
[----:B------:R-:W-:Y:S05]  /*80d0*/  BSYNC B1 ;  /* 0x0000000000017941 */ /* 0x000fea0003800000 */
.L_x_134:
        /* <DEDUP_REMOVED lines=12> */
.L_x_137:
[----:B------:R-:W-:Y:S05]  /*81a0*/  BSYNC B1 ;  /* 0x0000000000017941 */ /* 0x000fea0003800000 */
.L_x_136:
        /* <DEDUP_REMOVED lines=12> */
.L_x_139:
[----:B------:R-:W-:Y:S05]  /*8270*/  BSYNC B1 ;  /* 0x0000000000017941 */ /* 0x000fea0003800000 */
.L_x_138:
        /* <DEDUP_REMOVED lines=12> */
.L_x_141:
[----:B------:R-:W-:Y:S05]  /*8340*/  BSYNC B1 ;  /* 0x0000000000017941 */ /* 0x000fea0003800000 */
.L_x_140:
        /* <DEDUP_REMOVED lines=12> */
.L_x_143:
[----:B------:R-:W-:Y:S05]  /*8410*/  BSYNC B1 ;  /* 0x0000000000017941 */ /* 0x000fea0003800000 */
.L_x_142:
        /* <DEDUP_REMOVED lines=12> */
.L_x_145:
[----:B------:R-:W-:Y:S05]  /*84e0*/  BSYNC B1 ;  /* 0x0000000000017941 */ /* 0x000fea0003800000 */
.L_x_144:
        /* <DEDUP_REMOVED lines=12> */
.L_x_147:
[----:B------:R-:W-:Y:S05]  /*85b0*/  BSYNC B1 ;  /* 0x0000000000017941 */ /* 0x000fea0003800000 */
.L_x_146:
        /* <DEDUP_REMOVED lines=12> */
.L_x_149:
[----:B------:R-:W-:Y:S05]  /*8680*/  BSYNC B1 ;  /* 0x0000000000017941 */ /* 0x000fea0003800000 */
.L_x_148:
        /* <DEDUP_REMOVED lines=12> */
.L_x_151:
[----:B------:R-:W-:Y:S05]  /*8750*/  BSYNC B1 ;  /* 0x0000000000017941 */ /* 0x000fea0003800000 */
.L_x_150:
        /* <DEDUP_REMOVED lines=12> */
.L_x_153:
[----:B------:R-:W-:Y:S05]  /*8820*/  BSYNC B1 ;  /* 0x0000000000017941 */ /* 0x000fea0003800000 */
.L_x_152:
        /* <DEDUP_REMOVED lines=12> */
.L_x_155:
[----:B------:R-:W-:Y:S05]  /*88f0*/  BSYNC B1 ;  /* 0x0000000000017941 */ /* 0x000fea0003800000 */
.L_x_154:
        /* <DEDUP_REMOVED lines=12> */
.L_x_157:
[----:B------:R-:W-:Y:S05]  /*89c0*/  BSYNC B1 ;  /* 0x0000000000017941 */ /* 0x000fea0003800000 */
.L_x_156:
        /* <DEDUP_REMOVED lines=12> */
.L_x_159:
[----:B------:R-:W-:Y:S05]  /*8a90*/  BSYNC B1 ;  /* 0x0000000000017941 */ /* 0x000fea0003800000 */
.L_x_158:
        /* <DEDUP_REMOVED lines=12> */
.L_x_161:
[----:B------:R-:W-:Y:S05]  /*8b60*/  BSYNC B1 ;  /* 0x0000000000017941 */ /* 0x000fea0003800000 */
.L_x_160:
        /* <DEDUP_REMOVED lines=12> */
.L_x_163:
[----:B------:R-:W-:Y:S05]  /*8c30*/  BSYNC B1 ;  /* 0x0000000000017941 */ /* 0x000fea0003800000 */
.L_x_162:
        /* <DEDUP_REMOVED lines=12> */
.L_x_165:
[----:B------:R-:W-:Y:S05]  /*8d00*/  BSYNC B1 ;  /* 0x0000000000017941 */ /* 0x000fea0003800000 */
.L_x_164:
        /* <DEDUP_REMOVED lines=12> */
.L_x_167:
[----:B------:R-:W-:Y:S05]  /*8dd0*/  BSYNC B1 ;  /* 0x0000000000017941 */ /* 0x000fea0003800000 */
.L_x_166:
        /* <DEDUP_REMOVED lines=12> */
.L_x_169:
[----:B------:R-:W-:Y:S05]  /*8ea0*/  BSYNC B1 ;  /* 0x0000000000017941 */ /* 0x000fea0003800000 */
.L_x_168:
        /* <DEDUP_REMOVED lines=12> */
.L_x_171:
[----:B------:R-:W-:Y:S05]  /*8f70*/  BSYNC B1 ;  /* 0x0000000000017941 */ /* 0x000fea0003800000 */
.L_x_170:
        /* <DEDUP_REMOVED lines=12> */
.L_x_173:
[----:B------:R-:W-:Y:S05]  /*9040*/  BSYNC B1 ;  /* 0x0000000000017941 */ /* 0x000fea0003800000 */
.L_x_172:
        /* <DEDUP_REMOVED lines=12> */
.L_x_175:
[----:B------:R-:W-:Y:S05]  /*9110*/  BSYNC B1 ;  /* 0x0000000000017941 */ /* 0x000fea0003800000 */
.L_x_174:
        /* <DEDUP_REMOVED lines=12> */
.L_x_177:
[----:B------:R-:W-:Y:S05]  /*91e0*/  BSYNC B1 ;  /* 0x0000000000017941 */ /* 0x000fea0003800000 */
.L_x_176:
        /* <DEDUP_REMOVED lines=12> */
.L_x_179:
[----:B------:R-:W-:Y:S05]  /*92b0*/  BSYNC B1 ;  /* 0x0000000000017941 */ /* 0x000fea0003800000 */
.L_x_178:
        /* <DEDUP_REMOVED lines=12> */
.L_x_181:
[----:B------:R-:W-:Y:S05]  /*9380*/  BSYNC B1 ;  /* 0x0000000000017941 */ /* 0x000fea0003800000 */
.L_x_180:
        /* <DEDUP_REMOVED lines=12> */
.L_x_183:
[----:B------:R-:W-:Y:S05]  /*9450*/  BSYNC B1 ;  /* 0x0000000000017941 */ /* 0x000fea0003800000 */
.L_x_182:
        /* <DEDUP_REMOVED lines=12> */
.L_x_185:
[----:B------:R-:W-:Y:S05]  /*9520*/  BSYNC B1 ;  /* 0x0000000000017941 */ /* 0x000fea0003800000 */
.L_x_184:
        /* <DEDUP_REMOVED lines=12> */
.L_x_187:
[----:B------:R-:W-:Y:S05]  /*95f0*/  BSYNC B1 ;  /* 0x0000000000017941 */ /* 0x000fea0003800000 */
.L_x_186:
        /* <DEDUP_REMOVED lines=12> */
.L_x_189:
[----:B------:R-:W-:Y:S05]  /*96c0*/  BSYNC B1 ;  /* 0x0000000000017941 */ /* 0x000fea0003800000 */
.L_x_188:
        /* <DEDUP_REMOVED lines=12> */
.L_x_191:
[----:B------:R-:W-:Y:S05]  /*9790*/  BSYNC B1 ;  /* 0x0000000000017941 */ /* 0x000fea0003800000 */
.L_x_190:
[----:B-----5:R-:W-:Y:S01]  /*97a0*/  LOP3.LUT R32, R32, 0xff, RZ, 0xc0, !PT ;  /* 0x000000ff20207812 */ /* 0x020fe200078ec0ff */
[----:B------:R-:W-:Y:S01]  /*97b0*/  BSSY B1, `(.L_x_192) ;  /* 0x000000b000017945 */ /* 0x000fe20003800000 */
[----:B------:R-:W-:Y:S02]  /*97c0*/  ISETP.LT.OR P4, PT, R35, 0x99, !P0 ;  /* 0x000000992300780c */ /* 0x000fe40004781670 */
[----:B------:R-:W-:-:S05]  /*97d0*/  F2FP.F16.E4M3.UNPACK_B R32, R32 ;  /* 0x00000020ff20723e */ /* 0x000fca00020006ff */
[----:B------:R-:W-:-:S05]  /*97e0*/  HADD2.F32 R32, -RZ, R32.H0_H0 ;  /* 0x20000020ff207230 */ /* 0x000fca0000004100 */
[----:B------:R-:W-:-:S04]  /*97f0*/  FMUL R32, R32, UR21 ;  /* 0x0000001520207c20 */ /* 0x000fc80008400000 */
[----:B------:R-:W-:Y:S01]  /*9800*/  FFMA R32, R23, UR20, R32 ;  /* 0x0000001417207c23 */ /* 0x000fe20008000020 */
[----:B------:R-:W-:-:S04]  /*9810*/  PRMT R23, RZ, 0x7610, R23 ;  /* 0x00007610ff177816 */ /* 0x000fc80000000017 */
[----:B--2---:R-:W-:-:S05]  /*9820*/  F2FP.SATFINITE.E4M3.F32.PACK_AB_MERGE_C R33, RZ, R32, RZ ;  /* 0x00000020ff21723e */ /* 0x004fca00048070ff */
[----:B------:R2:W-:Y:S01]  /*9830*/  @!P3 STG.E.U8 desc[UR18][R26.64+0x91], R33 ;  /* 0x000091211a00b986 */ /* 0x0005e2000c101112 */
[----:B------:R-:W-:Y:S05]  /*9840*/  @P4 BRA `(.L_x_193) ;  /* 0x0000000000044947 */ /* 0x000fea0003800000 */
[----:B------:R0:W5:Y:S02]  /*9850*/  LDG.E.U8 R23, desc[UR18][R28.64+0x98] ;  /* 0x000098121c177981 */ /* 0x000164000c1e1100 */
.L_x_193:
[----:B------:R-:W-:Y:S05]  /*9860*/  BSYNC B1 ;  /* 0x0000000000017941 */ /* 0x000fea0003800000 */
.L_x_192:
        /* <DEDUP_REMOVED lines=8> */
[----:B------:R-:W-:-:S05]  /*98f0*/  F2FP.SATFINITE.E4M3.F32.PACK_AB_MERGE_C R23, RZ, R23, RZ ;  /* 0x00000017ff17723e */ /* 0x000fca00048070ff */
[----:B------:R0:W-:Y:S01]  /*9900*/  @!P4 STG.E.U8 desc[UR18][R24.64+0x98], R23 ;  /* 0x000098171800c986 */ /* 0x0001e2000c101112 */
[----:B------:R-:W-:Y:S05]  /*9910*/  @P3 BRA `(.L_x_195) ;  /* 0x0000000000043947 */ /* 0x000fea0003800000 */
[----:B------:R0:W5:Y:S02]  /*9920*/  LDG.E.U8 R22, desc[UR18][R28.64+0x99] ;  /* 0x000099121c167981 */ /* 0x000164000c1e1100 */
.L_x_195:
[----:B------:R-:W-:Y:S05]  /*9930*/  BSYNC B1 ;  /* 0x0000000000017941 */ /* 0x000fea0003800000 */
.L_x_194:
        /* <DEDUP_REMOVED lines=8> */
[----:B0-----:R-:W-:-:S05]  /*99c0*/  F2FP.SATFINITE.E4M3.F32.PACK_AB_MERGE_C R23, RZ, R22, RZ ;  /* 0x00000016ff17723e */ /* 0x001fca00048070ff */
[----:B------:R0:W-:Y:S01]  /*99d0*/  @!P3 STG.E.U8 desc[UR18][R24.64+0x99], R23 ;  /* 0x000099171800b986 */ /* 0x0001e2000c101112 */
[----:B------:R-:W-:Y:S05]  /*99e0*/  @P4 BRA `(.L_x_197) ;  /* 0x0000000000044947 */ /* 0x000fea0003800000 */
[----:B------:R0:W5:Y:S02]  /*99f0*/  LDG.E.U8 R21, desc[UR18][R30.64+0x98] ;  /* 0x000098121e157981 */ /* 0x000164000c1e1100 */
.L_x_197:
[----:B------:R-:W-:Y:S05]  /*9a00*/  BSYNC B1 ;  /* 0x0000000000017941 */ /* 0x000fea0003800000 */
.L_x_196:
        /* <DEDUP_REMOVED lines=12> */
.L_x_199:
[----:B------:R-:W-:Y:S05]  /*9ad0*/  BSYNC B1 ;  /* 0x0000000000017941 */ /* 0x000fea0003800000 */
.L_x_198:
        /* <DEDUP_REMOVED lines=12> */
.L_x_201:
[----:B------:R-:W-:Y:S05]  /*9ba0*/  BSYNC B1 ;  /* 0x0000000000017941 */ /* 0x000fea0003800000 */
.L_x_200:
        /* <DEDUP_REMOVED lines=12> */
.L_x_203:
[----:B------:R-:W-:Y:S05]  /*9c70*/  BSYNC B1 ;  /* 0x0000000000017941 */ /* 0x000fea0003800000 */
.L_x_202:
        /* <DEDUP_REMOVED lines=12> */
.L_x_205:
[----:B------:R-:W-:Y:S05]  /*9d40*/  BSYNC B1 ;  /* 0x0000000000017941 */ /* 0x000fea0003800000 */
.L_x_204:
        /* <DEDUP_REMOVED lines=12> */
.L_x_207:
[----:B------:R-:W-:Y:S05]  /*9e10*/  BSYNC B1 ;  /* 0x0000000000017941 */ /* 0x000fea0003800000 */
.L_x_206:
        /* <DEDUP_REMOVED lines=12> */
.L_x_209:
[----:B------:R-:W-:Y:S05]  /*9ee0*/  BSYNC B1 ;  /* 0x0000000000017941 */ /* 0x000fea0003800000 */
.L_x_208:
        /* <DEDUP_REMOVED lines=12> */
.L_x_211:
[----:B------:R-:W-:Y:S05]  /*9fb0*/  BSYNC B1 ;  /* 0x0000000000017941 */ /* 0x000fea0003800000 */
.L_x_210:
        /* <DEDUP_REMOVED lines=12> */
.L_x_213:
[----:B------:R-:W-:Y:S05]  /*a080*/  BSYNC B1 ;  /* 0x0000000000017941 */ /* 0x000fea0003800000 */
.L_x_212:
        /* <DEDUP_REMOVED lines=12> */
.L_x_215:
[----:B------:R-:W-:Y:S05]  /*a150*/  BSYNC B1 ;  /* 0x0000000000017941 */ /* 0x000fea0003800000 */
.L_x_214:
        /* <DEDUP_REMOVED lines=12> */
.L_x_217:
[----:B------:R-:W-:Y:S05]  /*a220*/  BSYNC B1 ;  /* 0x0000000000017941 */ /* 0x000fea0003800000 */
.L_x_216:
        /* <DEDUP_REMOVED lines=12> */
.L_x_219:
[----:B------:R-:W-:Y:S05]  /*a2f0*/  BSYNC B1 ;  /* 0x0000000000017941 */ /* 0x000fea0003800000 */
.L_x_218:
        /* <DEDUP_REMOVED lines=12> */
.L_x_221:
[----:B------:R-:W-:Y:S05]  /*a3c0*/  BSYNC B1 ;  /* 0x0000000000017941 */ /* 0x000fea0003800000 */
.L_x_220:
        /* <DEDUP_REMOVED lines=12> */
.L_x_223:
[----:B------:R-:W-:Y:S05]  /*a490*/  BSYNC B1 ;  /* 0x0000000000017941 */ /* 0x000fea0003800000 */
.L_x_222:
        /* <DEDUP_REMOVED lines=12> */
.L_x_225:
[----:B------:R-:W-:Y:S05]  /*a560*/  BSYNC B1 ;  /* 0x0000000000017941 */ /* 0x000fea0003800000 */
.L_x_224:
        /* <DEDUP_REMOVED lines=12> */
.L_x_227:
[----:B------:R-:W-:Y:S05]  /*a630*/  BSYNC B1 ;  /* 0x0000000000017941 */ /* 0x000fea0003800000 */
.L_x_226:
        /* <DEDUP_REMOVED lines=12> */
.L_x_229:
[----:B------:R-:W-:Y:S05]  /*a700*/  BSYNC B1 ;  /* 0x0000000000017941 */ /* 0x000fea0003800000 */
.L_x_228:
        /* <DEDUP_REMOVED lines=12> */
.L_x_231:
[----:B------:R-:W-:Y:S05]  /*a7d0*/  BSYNC B1 ;  /* 0x0000000000017941 */ /* 0x000fea0003800000 */
.L_x_230:
        /* <DEDUP_REMOVED lines=12> */
.L_x_233:
[----:B------:R-:W-:Y:S05]  /*a8a0*/  BSYNC B1 ;  /* 0x0000000000017941 */ /* 0x000fea0003800000 */
.L_x_232:
        /* <DEDUP_REMOVED lines=12> */
.L_x_235:
[----:B------:R-:W-:Y:S05]  /*a970*/  BSYNC B1 ;  /* 0x0000000000017941 */ /* 0x000fea0003800000 */
.L_x_234:
[----:B-----5:R-:W-:Y:S01]  /*a980*/  LOP3.LUT R2, R2, 0xff, RZ, 0xc0, !PT ;  /* 0x000000ff02027812 */ /* 0x020fe200078ec0ff */
[----:B------:R-:W-:Y:S01]  /*a990*/  BSSY B1, `(.L_x_236) ;  /* 0x000000b000017945 */ /* 0x000fe20003800000 */
[----:B------:R-:W-:Y:S02]  /*a9a0*/  ISETP.LT.OR P4, PT, R35, 0xc1, !P1 ;  /* 0x000000c12300780c */ /* 0x000fe40004f81670 */
[----:B------:R-:W-:-:S05]  /*a9b0*/  F2FP.F16.E4M3.UNPACK_B R2, R2 ;  /* 0x00000002ff02723e */ /* 0x000fca00020006ff */
[----:B------:R-:W-:-:S05]  /*a9c0*/  HADD2.F32 R2, -RZ, R2.H0_H0 ;  /* 0x20000002ff027230 */ /* 0x000fca0000004100 */
[----:B0-----:R-:W-:-:S04]  /*a9d0*/  FMUL R3, R2, UR21 ;  /* 0x0000001502037c20 */ /* 0x001fc80008400000 */
[----:B------:R-:W-:Y:S01]  /*a9e0*/  FFMA R3, R0, UR20, R3 ;  /* 0x0000001400037c23 */ /* 0x000fe20008000003 */
[----:B------:R-:W-:-:S04]  /*a9f0*/  PRMT R0, RZ, 0x7610, R0 ;  /* 0x00007610ff007816 */ /* 0x000fc80000000000 */
[----:B------:R-:W-:-:S05]  /*aa00*/  F2FP.SATFINITE.E4M3.F32.PACK_AB_MERGE_C R3, RZ, R3, RZ ;  /* 0x00000003ff03723e */ /* 0x000fca00048070ff */
[----:B------:R0:W-:Y:S01]  /*aa10*/  @!P3 STG.E.U8 desc[UR18][R24.64+0xc1], R3 ;  /* 0x0000c1031800b986 */ /* 0x0001e2000c101112 */
[----:B------:R-:W-:Y:S05]  /*aa20*/  @P4 BRA `(.L_x_237) ;  /* 0x0000000000044947 */ /* 0x000fea0003800000 */
[----:B------:R0:W5:Y:S02]  /*aa30*/  LDG.E.U8 R0, desc[UR18][R30.64+0xc0] ;  /* 0x0000c0121e007981 */ /* 0x000164000c1e1100 */
.L_x_237:
[----:B------:R-:W-:Y:S05]  /*aa40*/  BSYNC B1 ;  /* 0x0000000000017941 */ /* 0x000fea0003800000 */
.L_x_236:
[----:B------:R-:W2:Y:S01]  /*aa50*/  LDL.LU R2, [R1] ;  /* 0x0000000001027983 */ /* 0x000ea20000300800 */
[----:B-----5:R-:W-:Y:S01]  /*aa60*/  LOP3.LUT R0, R0, 0xff, RZ, 0xc0, !PT ;  /* 0x000000ff00007812 */ /* 0x020fe200078ec0ff */
[----:B------:R-:W-:Y:S01]  /*aa70*/  BSSY B1, `(.L_x_238) ;  /* 0x000000b000017945 */ /* 0x000fe20003800000 */
[----:B------:R-:W-:Y:S02]  /*aa80*/  ISETP.LT.OR P3, PT, R35, 0xc2, !P1 ;  /* 0x000000c22300780c */ /* 0x000fe40004f61670 */
[----:B------:R-:W-:-:S05]  /*aa90*/  F2FP.F16.E4M3.UNPACK_B R0, R0 ;  /* 0x00000000ff00723e */ /* 0x000fca00020006ff */
[----:B------:R-:W-:-:S05]  /*aaa0*/  HADD2.F32 R0, -RZ, R0.H0_H0 ;  /* 0x20000000ff007230 */ /* 0x000fca0000004100 */
[----:B------:R-:W-:-:S04]  /*aab0*/  FMUL R0, R0, UR21 ;  /* 0x0000001500007c20 */ /* 0x000fc80008400000 */
[----:B--2---:R-:W-:-:S05]  /*aac0*/  FFMA R0, R2, UR20, R0 ;  /* 0x0000001402007c23 */ /* 0x004fca0008000000 */
[----:B0-----:R-:W-:Y:S02]  /*aad0*/  F2FP.SATFINITE.E4M3.F32.PACK_AB_MERGE_C R3, RZ, R0, RZ ;  /* 0x00000000ff03723e */ /* 0x001fe400048070ff */
[----:B------:R-:W-:-:S03]  /*aae0*/  PRMT R0, RZ, 0x7610, R0 ;  /* 0x00007610ff007816 */ /* 0x000fc60000000000 */
[----:B------:R0:W-:Y:S01]  /*aaf0*/  @!P4 STG.E.U8 desc[UR18][R26.64+0xc0], R3 ;  /* 0x0000c0031a00c986 */ /* 0x0001e2000c101112 */
[----:B------:R-:W-:Y:S05]  /*ab00*/  @P3 BRA `(.L_x_239) ;  /* 0x0000000000043947 */ /* 0x000fea0003800000 */
[----:B------:R2:W5:Y:S02]  /*ab10*/  LDG.E.U8 R0, desc[UR18][R30.64+0xc1] ;  /* 0x0000c1121e007981 */ /* 0x000564000c1e1100 */
.L_x_239:
[----:B------:R-:W-:Y:S05]  /*ab20*/  BSYNC B1 ;  /* 0x0000000000017941 */ /* 0x000fea0003800000 */
.L_x_238:
[----:B------:R-:W3:Y:S01]  /*ab30*/  LDL.LU R2, [R1+0x4] ;  /* 0x0000040001027983 */ /* 0x000ee20000300800 */
[----:B-----5:R-:W-:Y:S01]  /*ab40*/  LOP3.LUT R0, R0, 0xff, RZ, 0xc0, !PT ;  /* 0x000000ff00007812 */ /* 0x020fe200078ec0ff */
[----:B------:R-:W-:Y:S01]  /*ab50*/  BSSY B1, `(.L_x_240) ;  /* 0x000000b000017945 */ /* 0x000fe20003800000 */
[----:B------:R-:W-:Y:S02]  /*ab60*/  ISETP.LT.OR P4, PT, R35, 0xc9, !P0 ;  /* 0x000000c92300780c */ /* 0x000fe40004781670 */
[----:B------:R-:W-:-:S05]  /*ab70*/  F2FP.F16.E4M3.UNPACK_B R0, R0 ;  /* 0x00000000ff00723e */ /* 0x000fca00020006ff */
[----:B------:R-:W-:-:S05]  /*ab80*/  HADD2.F32 R0, -RZ, R0.H0_H0 ;  /* 0x20000000ff007230 */ /* 0x000fca0000004100 */
[----:B------:R-:W-:-:S04]  /*ab90*/  FMUL R0, R0, UR21 ;  /* 0x0000001500007c20 */ /* 0x000fc80008400000 */
[----:B---3--:R-:W-:-:S05]  /*aba0*/  FFMA R0, R2, UR20, R0 ;  /* 0x0000001402007c23 */ /* 0x008fca0008000000 */
[----:B0-----:R-:W-:Y:S02]  /*abb0*/  F2FP.SATFINITE.E4M3.F32.PACK_AB_MERGE_C R3, RZ, R0, RZ ;  /* 0x00000000ff03723e */ /* 0x001fe400048070ff */
[----:B------:R-:W-:-:S03]  /*abc0*/  PRMT R0, RZ, 0x7610, R0 ;  /* 0x00007610ff007816 */ /* 0x000fc60000000000 */
[----:B------:R0:W-:Y:S01]  /*abd0*/  @!P3 STG.E.U8 desc[UR18][R26.64+0xc1], R3 ;  /* 0x0000c1031a00b986 */ /* 0x0001e2000c101112 */
[----:B------:R-:W-:Y:S05]  /*abe0*/  @P4 BRA `(.L_x_241) ;  /* 0x0000000000044947 */ /* 0x000fea0003800000 */
[----:B------:R3:W5:Y:S02]  /*abf0*/  LDG.E.U8 R0, desc[UR18][R28.64+0xc8] ;  /* 0x0000c8121c007981 */ /* 0x000764000c1e1100 */
.L_x_241:
[----:B------:R-:W-:Y:S05]  /*ac00*/  BSYNC B1 ;  /* 0x0000000000017941 */ /* 0x000fea0003800000 */
.L_x_240:
[----:B------:R-:W2:Y:S01]  /*ac10*/  LDL.LU R2, [R1+0x8] ;  /* 0x0000080001027983 */ /* 0x000ea20000300800 */
        /* <DEDUP_REMOVED lines=12> */
.L_x_243:
[----:B------:R-:W-:Y:S05]  /*ace0*/  BSYNC B1 ;  /* 0x0000000000017941 */ /* 0x000fea0003800000 */
.L_x_242:
        /* <DEDUP_REMOVED lines=13> */
.L_x_245:
[----:B------:R-:W-:Y:S05]  /*adc0*/  BSYNC B1 ;  /* 0x0000000000017941 */ /* 0x000fea0003800000 */
.L_x_244:
        /* <DEDUP_REMOVED lines=13> */
.L_x_247:
[----:B------:R-:W-:Y:S05]  /*aea0*/  BSYNC B1 ;  /* 0x0000000000017941 */ /* 0x000fea0003800000 */
.L_x_246:
        /* <DEDUP_REMOVED lines=13> */
.L_x_249:
[----:B------:R-:W-:Y:S05]  /*af80*/  BSYNC B1 ;  /* 0x0000000000017941 */ /* 0x000fea0003800000 */
.L_x_248:
        /* <DEDUP_REMOVED lines=13> */
.L_x_251:
[----:B------:R-:W-:Y:S05]  /*b060*/  BSYNC B1 ;  /* 0x0000000000017941 */ /* 0x000fea0003800000 */
.L_x_250:
        /* <DEDUP_REMOVED lines=13> */
.L_x_253:
[----:B------:R-:W-:Y:S05]  /*b140*/  BSYNC B1 ;  /* 0x0000000000017941 */ /* 0x000fea0003800000 */
.L_x_252:
        /* <DEDUP_REMOVED lines=13> */
.L_x_255:
[----:B------:R-:W-:Y:S05]  /*b220*/  BSYNC B1 ;  /* 0x0000000000017941 */ /* 0x000fea0003800000 */
.L_x_254:
        /* <DEDUP_REMOVED lines=13> */
.L_x_257:
[----:B------:R-:W-:Y:S05]  /*b300*/  BSYNC B1 ;  /* 0x0000000000017941 */ /* 0x000fea0003800000 */
.L_x_256:
        /* <DEDUP_REMOVED lines=13> */
.L_x_259:
[----:B------:R-:W-:Y:S05]  /*b3e0*/  BSYNC B1 ;  /* 0x0000000000017941 */ /* 0x000fea0003800000 */
.L_x_258:
        /* <DEDUP_REMOVED lines=13> */
.L_x_261:
[----:B------:R-:W-:Y:S05]  /*b4c0*/  BSYNC B1 ;  /* 0x0000000000017941 */ /* 0x000fea0003800000 */
.L_x_260:
        /* <DEDUP_REMOVED lines=13> */
.L_x_263:
[----:B------:R-:W-:Y:S05]  /*b5a0*/  BSYNC B1 ;  /* 0x0000000000017941 */ /* 0x000fea0003800000 */
.L_x_262:
        /* <DEDUP_REMOVED lines=13> */
.L_x_265:
[----:B------:R-:W-:Y:S05]  /*b680*/  BSYNC B1 ;  /* 0x0000000000017941 */ /* 0x000fea0003800000 */
.L_x_264:
        /* <DEDUP_REMOVED lines=13> */
.L_x_267:
[----:B------:R-:W-:Y:S05]  /*b760*/  BSYNC B1 ;  /* 0x0000000000017941 */ /* 0x000fea0003800000 */
.L_x_266:
        /* <DEDUP_REMOVED lines=13> */
.L_x_269:
[----:B------:R-:W-:Y:S05]  /*b840*/  BSYNC B1 ;  /* 0x0000000000017941 */ /* 0x000fea0003800000 */
.L_x_268:
        /* <DEDUP_REMOVED lines=13> */
.L_x_271:
[----:B------:R-:W-:Y:S05]  /*b920*/  BSYNC B1 ;  /* 0x0000000000017941 */ /* 0x000fea0003800000 */
.L_x_270:
        /* <DEDUP_REMOVED lines=13> */
.L_x_273:
[----:B------:R-:W-:Y:S05]  /*ba00*/  BSYNC B1 ;  /* 0x0000000000017941 */ /* 0x000fea0003800000 */
.L_x_272:
        /* <DEDUP_REMOVED lines=13> */
.L_x_275:
[----:B------:R-:W-:Y:S05]  /*bae0*/  BSYNC B1 ;  /* 0x0000000000017941 */ /* 0x000fea0003800000 */
.L_x_274:
        /* <DEDUP_REMOVED lines=13> */
.L_x_277:
[----:B------:R-:W-:Y:S05]  /*bbc0*/  BSYNC B1 ;  /* 0x0000000000017941 */ /* 0x000fea0003800000 */
.L_x_276:
        /* <DEDUP_REMOVED lines=13> */
.L_x_279:
[----:B------:R-:W-:Y:S05]  /*bca0*/  BSYNC B1 ;  /* 0x0000000000017941 */ /* 0x000fea0003800000 */
.L_x_278:
        /* <DEDUP_REMOVED lines=13> */
.L_x_281:
[----:B------:R-:W-:Y:S05]  /*bd80*/  BSYNC B1 ;  /* 0x0000000000017941 */ /* 0x000fea0003800000 */
.L_x_280:
        /* <DEDUP_REMOVED lines=13> */
.L_x_283:
[----:B------:R-:W-:Y:S05]  /*be60*/  BSYNC B1 ;  /* 0x0000000000017941 */ /* 0x000fea0003800000 */
.L_x_282:
        /* <DEDUP_REMOVED lines=13> */
.L_x_285:
[----:B------:R-:W-:Y:S05]  /*bf40*/  BSYNC B1 ;  /* 0x0000000000017941 */ /* 0x000fea0003800000 */
.L_x_284:
        /* <DEDUP_REMOVED lines=13> */
.L_x_287:
[----:B------:R-:W-:Y:S05]  /*c020*/  BSYNC B1 ;  /* 0x0000000000017941 */ /* 0x000fea0003800000 */
.L_x_286:
        /* <DEDUP_REMOVED lines=13> */
.L_x_289:
[----:B------:R-:W-:Y:S05]  /*c100*/  BSYNC B1 ;  /* 0x0000000000017941 */ /* 0x000fea0003800000 */
.L_x_288:
        /* <DEDUP_REMOVED lines=13> */
.L_x_291:
[----:B------:R-:W-:Y:S05]  /*c1e0*/  BSYNC B1 ;  /* 0x0000000000017941 */ /* 0x000fea0003800000 */
.L_x_290:
        /* <DEDUP_REMOVED lines=13> */
.L_x_293:
[----:B------:R-:W-:Y:S05]  /*c2c0*/  BSYNC B1 ;  /* 0x0000000000017941 */ /* 0x000fea0003800000 */
.L_x_292:
        /* <DEDUP_REMOVED lines=13> */
.L_x_295:
[----:B------:R-:W-:Y:S05]  /*c3a0*/  BSYNC B1 ;  /* 0x0000000000017941 */ /* 0x000fea0003800000 */
.L_x_294:
[----:B------:R-:W-:Y:S05]  /*c3b0*/  @P1 BRA `(.L_x_296) ;  /* 0x0000002000a41947 */ /* 0x000fea0003800000 */
[----:B------:R-:W2:Y:S01]  /*c3c0*/  LDL.LU R2, [R1+0x74] ;  /* 0x0000740001027983 */ /* 0x000ea20000300800 */
[----:B-----5:R-:W-:-:S04]  /*c3d0*/  LOP3.LUT R0, R0, 0xff, RZ, 0xc0, !PT ;  /* 0x000000ff00007812 */ /* 0x020fc800078ec0ff */
[----:B------:R-:W-:-:S05]  /*c3e0*/  F2FP.F16.E4M3.UNPACK_B R0, R0 ;  /* 0x00000000ff00723e */ /* 0x000fca00020006ff */
[----:B------:R-:W-:-:S05]  /*c3f0*/  HADD2.F32 R0, -RZ, R0.H0_H0 ;  /* 0x20000000ff007230 */ /* 0x000fca0000004100 */
[----:B------:R-:W-:-:S04]  /*c400*/  FMUL R0, R0, UR21 ;  /* 0x0000001500007c20 */ /* 0x000fc80008400000 */
[----:B--2---:R-:W-:-:S05]  /*c410*/  FFMA R0, R2, UR20, R0 ;  /* 0x0000001402007c23 */ /* 0x004fca0008000000 */
[----:B0-----:R-:W-:-:S05]  /*c420*/  F2FP.SATFINITE.E4M3.F32.PACK_AB_MERGE_C R3, RZ, R0, RZ ;  /* 0x00000000ff03723e */ /* 0x001fca00048070ff */
[----:B------:R0:W-:Y:S01]  /*c430*/  STG.E.U8 desc[UR18][R26.64+0xf9], R3 ;  /* 0x0000f9031a007986 */ /* 0x0001e2000c101112 */
[----:B------:R-:W-:Y:S05]  /*c440*/  BRA `(.L_x_296) ;  /* 0x0000002000807947 */ /* 0x000fea0003800000 */
.L_x_39:
[----:B------:R-:W-:Y:S01]  /*c450*/  ISETP.GE.AND P1, PT, R38, 0x1, PT ;  /* 0x000000012600780c */ /* 0x000fe20003f26270 */
[----:B------:R-:W-:Y:S01]  /*c460*/  FMUL R226, R226, UR20 ;  /* 0x00000014e2e27c20 */ /* 0x000fe20008400000 */
[----:B------:R-:W2:Y:S01]  /*c470*/  LDL.LU R227, [R1+0x10] ;  /* 0x0000100001e37983 */ /* 0x000ea20000300800 */
[----:B------:R-:W-:Y:S01]  /*c480*/  ISETP.GE.AND P0, PT, R38, 0x9, PT ;  /* 0x000000092600780c */ /* 0x000fe20003f06270 */
[----:B------:R-:W-:Y:S01]  /*c490*/  FMUL R225, R225, UR20 ;  /* 0x00000014e1e17c20 */ /* 0x000fe20008400000 */
[C---:B------:R-:W-:Y:S02]  /*c4a0*/  ISETP.LT.OR P4, PT, R35.reuse, 0x1, !P1 ;  /* 0x000000012300780c */ /* 0x040fe40004f81670 */
[C---:B------:R-:W-:Y:S02]  /*c4b0*/  ISETP.LT.OR P5, PT, R35.reuse, 0x2, !P1 ;  /* 0x000000022300780c */ /* 0x040fe40004fa1670 */
[----:B------:R-:W-:Y:S02]  /*c4c0*/  F2FP.SATFINITE.E4M3.F32.PACK_AB_MERGE_C R29, RZ, R226, RZ ;  /* 0x000000e2ff1d723e */ /* 0x000fe400048070ff */
[C---:B------:R-:W-:Y:S01]  /*c4d0*/  ISETP.LT.OR P3, PT, R35.reuse, 0x1, !P0 ;  /* 0x000000012300780c */ /* 0x040fe20004761670 */
[----:B------:R-:W-:Y:S01]  /*c4e0*/  FMUL R224, R224, UR20 ;  /* 0x00000014e0e07c20 */ /* 0x000fe20008400000 */
[----:B------:R-:W-:Y:S01]  /*c4f0*/  ISETP.LT.OR P6, PT, R35, 0xa, !P1 ;  /* 0x0000000a2300780c */ /* 0x000fe20004fc1670 */
[----:B------:R-:W-:Y:S01]  /*c500*/  FMUL R223, R223, UR20 ;  /* 0x00000014dfdf7c20 */ /* 0x000fe20008400000 */
[----:B------:R-:W-:Y:S01]  /*c510*/  F2FP.SATFINITE.E4M3.F32.PACK_AB_MERGE_C R225, RZ, R225, RZ ;  /* 0x000000e1ffe1723e */ /* 0x000fe200048070ff */
[----:B------:R-:W-:Y:S01]  /*c520*/  FMUL R221, R221, UR20 ;  /* 0x00000014dddd7c20 */ /* 0x000fe20008400000 */
[----:B------:R-:W-:Y:S01]  /*c530*/  FMUL R222, R222, UR20 ;  /* 0x00000014dede7c20 */ /* 0x000fe20008400000 */
[----:B------:R0:W-:Y:S01]  /*c540*/  @!P4 STG.E.U8 desc[UR18][R24.64], R29 ;  /* 0x0000001d1800c986 */ /* 0x0001e2000c101112 */
[----:B------:R-:W-:-:S02]  /*c550*/  ISETP.LT.OR P4, PT, R35, 0x2, !P0 ;  /* 0x000000022300780c */ /* 0x000fc40004781670 */
[----:B------:R-:W-:Y:S01]  /*c560*/  F2FP.SATFINITE.E4M3.F32.PACK_AB_MERGE_C R31, RZ, R224, RZ ;  /* 0x000000e0ff1f723e */ /* 0x000fe200048070ff */
[----:B------:R3:W-:Y:S01]  /*c570*/  @!P5 STG.E.U8 desc[UR18][R24.64+0x1], R225 ;  /* 0x000001e11800d986 */ /* 0x0007e2000c101112 */
[C---:B------:R-:W-:Y:S02]  /*c580*/  ISETP.LT.OR P5, PT, R35.reuse, 0x9, !P1 ;  /* 0x000000092300780c */ /* 0x040fe40004fa1670 */
[----:B------:R-:W-:Y:S01]  /*c590*/  F2FP.SATFINITE.E4M3.F32.PACK_AB_MERGE_C R223, RZ, R223, RZ ;  /* 0x000000dfffdf723e */ /* 0x000fe200048070ff */
[----:B------:R-:W-:Y:S01]  /*c5a0*/  FMUL R220, R220, UR20 ;  /* 0x00000014dcdc7c20 */ /* 0x000fe20008400000 */
[----:B------:R-:W-:Y:S01]  /*c5b0*/  F2FP.SATFINITE.E4M3.F32.PACK_AB_MERGE_C R221, RZ, R221, RZ ;  /* 0x000000ddffdd723e */ /* 0x000fe200048070ff */
[----:B------:R-:W-:Y:S01]  /*c5c0*/  @!P3 STG.E.U8 desc[UR18][R26.64], R31 ;  /* 0x0000001f1a00b986 */ /* 0x000fe2000c101112 */
[----:B------:R-:W-:-:S03]  /*c5d0*/  ISETP.LT.OR P3, PT, R35, 0x9, !P0 ;  /* 0x000000092300780c */ /* 0x000fc60004761670 */
[----:B------:R-:W-:Y:S01]  /*c5e0*/  @!P4 STG.E.U8 desc[UR18][R26.64+0x1], R223 ;  /* 0x000001df1a00c986 */ /* 0x000fe2000c101112 */
[----:B------:R-:W-:-:S03]  /*c5f0*/  ISETP.LT.OR P4, PT, R35, 0xa, !P0 ;  /* 0x0000000a2300780c */ /* 0x000fc60004781670 */
[----:B------:R-:W-:Y:S01]  /*c600*/  @!P6 STG.E.U8 desc[UR18][R24.64+0x9], R221 ;  /* 0x000009dd1800e986 */ /* 0x000fe2000c101112 */
[----:B------:R-:W-:Y:S01]  /*c610*/  ISETP.LT.OR P6, PT, R35, 0x12, !P1 ;  /* 0x000000122300780c */ /* 0x000fe20004fc1670 */
[----:B------:R-:W-:Y:S01]  /*c620*/  FMUL R219, R219, UR20 ;  /* 0x00000014dbdb7c20 */ /* 0x000fe20008400000 */
[----:B0-----:R-:W-:Y:S01]  /*c630*/  F2FP.SATFINITE.E4M3.F32.PACK_AB_MERGE_C R29, RZ, R222, RZ ;  /* 0x000000deff1d723e */ /* 0x001fe200048070ff */
[----:B------:R-:W-:Y:S01]  /*c640*/  FMUL R217, R217, UR20 ;  /* 0x00000014d9d97c20 */ /* 0x000fe20008400000 */
[----:B------:R-:W4:Y:S01]  /*c650*/  LDL.LU R226, [R1+0xc] ;  /* 0x00000c0001e27983 */ /* 0x000f220000300800 */
[----:B------:R-:W-:Y:S02]  /*c660*/  F2FP.SATFINITE.E4M3.F32.PACK_AB_MERGE_C R33, RZ, R220, RZ ;  /* 0x000000dcff21723e */ /* 0x000fe400048070ff */
[----:B------:R-:W-:Y:S01]  /*c670*/  F2FP.SATFINITE.E4M3.F32.PACK_AB_MERGE_C R219, RZ, R219, RZ ;  /* 0x000000dbffdb723e */ /* 0x000fe200048070ff */
[----:B------:R0:W-:Y:S01]  /*c680*/  @!P5 STG.E.U8 desc[UR18][R24.64+0x8], R29 ;  /* 0x0000081d1800d986 */ /* 0x0001e2000c101112 */
[----:B------:R-:W-:-:S02]  /*c690*/  ISETP.LT.OR P5, PT, R35, 0x11, !P1 ;  /* 0x000000112300780c */ /* 0x000fc40004fa1670 */
[----:B------:R-:W-:Y:S01]  /*c6a0*/  F2FP.SATFINITE.E4M3.F32.PACK_AB_MERGE_C R217, RZ, R217, RZ ;  /* 0x000000d9ffd9723e */ /* 0x000fe200048070ff */
[----:B---3--:R-:W3:Y:S01]  /*c6b0*/  LDL.LU R225, [R1+0x8] ;  /* 0x0000080001e17983 */ /* 0x008ee20000300800 */
[----:B------:R-:W-:-:S03]  /*c6c0*/  FMUL R218, R218, UR20 ;  /* 0x00000014dada7c20 */ /* 0x000fc60008400000 */
[----:B------:R-:W4:Y:S04]  /*c6d0*/  LDL.LU R224, [R1+0x4] ;  /* 0x0000040001e07983 */ /* 0x000f280000300800 */
[----:B------:R-:W3:Y:S01]  /*c6e0*/  LDL.LU R222, [R1] ;  /* 0x0000000001de7983 */ /* 0x000ee20000300800 */
[----:B0-----:R-:W-:Y:S01]  /*c6f0*/  F2FP.SATFINITE.E4M3.F32.PACK_AB_MERGE_C R29, RZ, R218, RZ ;  /* 0x000000daff1d723e */ /* 0x001fe200048070ff */
[----:B------:R-:W-:Y:S01]  /*c700*/  FMUL R216, R216, UR20 ;  /* 0x00000014d8d87c20 */ /* 0x000fe20008400000 */
[----:B------:R-:W-:Y:S01]  /*c710*/  FMUL R215, R215, UR20 ;  /* 0x00000014d7d77c20 */ /* 0x000fe20008400000 */
[----:B------:R0:W-:Y:S01]  /*c720*/  @!P3 STG.E.U8 desc[UR18][R26.64+0x8], R33 ;  /* 0x000008211a00b986 */ /* 0x0001e2000c101112 */
[----:B------:R-:W-:Y:S01]  /*c730*/  ISETP.LT.OR P3, PT, R35, 0x11, !P0 ;  /* 0x000000112300780c */ /* 0x000fe20004761670 */
[----:B------:R-:W-:Y:S01]  /*c740*/  FMUL R213, R213, UR20 ;  /* 0x00000014d5d57c20 */ /* 0x000fe20008400000 */
[----:B------:R-:W-:Y:S01]  /*c750*/  F2FP.SATFINITE.E4M3.F32.PACK_AB_MERGE_C R31, RZ, R216, RZ ;  /* 0x000000d8ff1f723e */ /* 0x000fe200048070ff */
[----:B------:R-:W-:Y:S01]  /*c760*/  @!P4 STG.E.U8 desc[UR18][R26.64+0x9], R219 ;  /* 0x000009db1a00c986 */ /* 0x000fe2000c101112 */
[C---:B------:R-:W-:Y:S01]  /*c770*/  ISETP.LT.OR P4, PT, R35.reuse, 0x12, !P0 ;  /* 0x000000122300780c */ /* 0x040fe20004781670 */
[----:B------:R-:W-:Y:S01]  /*c780*/  FMUL R214, R214, UR20 ;  /* 0x00000014d6d67c20 */ /* 0x000fe20008400000 */
[----:B------:R-:W-:Y:S01]  /*c790*/  F2FP.SATFINITE.E4M3.F32.PACK_AB_MERGE_C R215, RZ, R215, RZ ;  /* 0x000000d7ffd7723e */ /* 0x000fe200048070ff */
[----:B------:R-:W-:Y:S01]  /*c7a0*/  @!P6 STG.E.U8 desc[UR18][R24.64+0x11], R217 ;  /* 0x000011d91800e986 */ /* 0x000fe2000c101112 */
[C---:B------:R-:W-:Y:S01]  /*c7b0*/  ISETP.LT.OR P6, PT, R35.reuse, 0x1a, !P1 ;  /* 0x0000001a2300780c */ /* 0x040fe20004fc1670 */
[----:B------:R-:W-:Y:S01]  /*c7c0*/  FMUL R212, R212, UR20 ;  /* 0x00000014d4d47c20 */ /* 0x000fe20008400000 */
[----:B------:R-:W-:Y:S01]  /*c7d0*/  F2FP.SATFINITE.E4M3.F32.PACK_AB_MERGE_C R213, RZ, R213, RZ ;  /* 0x000000d5ffd5723e */ /* 0x000fe200048070ff */
[----:B------:R1:W-:Y:S01]  /*c7e0*/  @!P5 STG.E.U8 desc[UR18][R24.64+0x10], R29 ;  /* 0x0000101d1800d986 */ /* 0x0003e2000c101112 */
[----:B------:R-:W-:Y:S01]  /*c7f0*/  ISETP.LT.OR P5, PT, R35, 0x19, !P1 ;  /* 0x000000192300780c */ /* 0x000fe20004fa1670 */
[----:B------:R-:W-:Y:S01]  /*c800*/  FMUL R211, R211, UR20 ;  /* 0x00000014d3d37c20 */ /* 0x000fe20008400000 */
[----:B------:R-:W-:Y:S01]  /*c810*/  FMUL R209, R209, UR20 ;  /* 0x00000014d1d17c20 */ /* 0x000fe20008400000 */
[----:B------:R1:W-:Y:S01]  /*c820*/  @!P3 STG.E.U8 desc[UR18][R26.64+0x10], R31 ;  /* 0x0000101f1a00b986 */ /* 0x0003e2000c101112 */
[C---:B------:R-:W-:Y:S01]  /*c830*/  ISETP.LT.OR P3, PT, R35.reuse, 0x19, !P0 ;  /* 0x000000192300780c */ /* 0x040fe20004761670 */
[----:B------:R-:W-:Y:S01]  /*c840*/  FMUL R210, R210, UR20 ;  /* 0x00000014d2d27c20 */ /* 0x000fe20008400000 */
[----:B0-----:R-:W-:Y:S01]  /*c850*/  F2FP.SATFINITE.E4M3.F32.PACK_AB_MERGE_C R33, RZ, R212, RZ ;  /* 0x000000d4ff21723e */ /* 0x001fe200048070ff */
[----:B------:R-:W-:Y:S01]  /*c860*/  @!P4 STG.E.U8 desc[UR18][R26.64+0x11], R215 ;  /* 0x000011d71a00c986 */ /* 0x000fe2000c101112 */
[C---:B------:R-:W-:Y:S01]  /*c870*/  ISETP.LT.OR P4, PT, R35.reuse, 0x1a, !P0 ;  /* 0x0000001a2300780c */ /* 0x040fe20004781670 */
[----:B------:R-:W-:Y:S01]  /*c880*/  FMUL R208, R208, UR20 ;  /* 0x00000014d0d07c20 */ /* 0x000fe20008400000 */
[----:B------:R-:W-:Y:S01]  /*c890*/  F2FP.SATFINITE.E4M3.F32.PACK_AB_MERGE_C R211, RZ, R211, RZ ;  /* 0x000000d3ffd3723e */ /* 0x000fe200048070ff */
[----:B------:R-:W-:Y:S01]  /*c8a0*/  @!P6 STG.E.U8 desc[UR18][R24.64+0x19], R213 ;  /* 0x000019d51800e986 */ /* 0x000fe2000c101112 */
[----:B------:R-:W-:Y:S01]  /*c8b0*/  ISETP.LT.OR P6, PT, R35, 0x22, !P1 ;  /* 0x000000222300780c */ /* 0x000fe20004fc1670 */
[----:B------:R-:W-:Y:S01]  /*c8c0*/  FMUL R207, R207, UR20 ;  /* 0x00000014cfcf7c20 */ /* 0x000fe20008400000 */
[----:B-1----:R-:W-:Y:S01]  /*c8d0*/  F2FP.SATFINITE.E4M3.F32.PACK_AB_MERGE_C R29, RZ, R214, RZ ;  /* 0x000000d6ff1d723e */ /* 0x002fe200048070ff */
[----:B------:R-:W-:Y:S01]  /*c8e0*/  FMUL R205, R205, UR20 ;  /* 0x00000014cdcd7c20 */ /* 0x000fe20008400000 */
[----:B------:R-:W-:Y:S01]  /*c8f0*/  F2FP.SATFINITE.E4M3.F32.PACK_AB_MERGE_C R209, RZ, R209, RZ ;  /* 0x000000d1ffd1723e */ /* 0x000fe200048070ff */
[----:B------:R-:W-:Y:S01]  /*c900*/  FMUL R206, R206, UR20 ;  /* 0x00000014cece7c20 */ /* 0x000fe20008400000 */
[----:B------:R-:W-:Y:S01]  /*c910*/  F2FP.SATFINITE.E4M3.F32.PACK_AB_MERGE_C R31, RZ, R208, RZ ;  /* 0x000000d0ff1f723e */ /* 0x000fe200048070ff */
[----:B------:R0:W-:Y:S01]  /*c920*/  @!P5 STG.E.U8 desc[UR18][R24.64+0x18], R29 ;  /* 0x0000181d1800d986 */ /* 0x0001e2000c101112 */
[C---:B------:R-:W-:Y:S01]  /*c930*/  ISETP.LT.OR P5, PT, R35.reuse, 0x21, !P1 ;  /* 0x000000212300780c */ /* 0x040fe20004fa1670 */
[----:B------:R-:W-:Y:S01]  /*c940*/  FMUL R204, R204, UR20 ;  /* 0x00000014cccc7c20 */ /* 0x000fe20008400000 */
[----:B------:R-:W-:Y:S01]  /*c950*/  F2FP.SATFINITE.E4M3.F32.PACK_AB_MERGE_C R207, RZ, R207, RZ ;  /* 0x000000cfffcf723e */ /* 0x000fe200048070ff */
[----:B------:R1:W-:Y:S01]  /*c960*/  @!P3 STG.E.U8 desc[UR18][R26.64+0x18], R33 ;  /* 0x000018211a00b986 */ /* 0x0003e2000c101112 */
[----:B------:R-:W-:Y:S01]  /*c970*/  ISETP.LT.OR P3, PT, R35, 0x21, !P0 ;  /* 0x000000212300780c */ /* 0x000fe20004761670 */
[----:B------:R-:W-:Y:S01]  /*c980*/  FMUL R203, R203, UR20 ;  /* 0x00000014cbcb7c20 */ /* 0x000fe20008400000 */
[----:B------:R-:W-:Y:S01]  /*c990*/  F2FP.SATFINITE.E4M3.F32.PACK_AB_MERGE_C R205, RZ, R205, RZ ;  /* 0x000000cdffcd723e */ /* 0x000fe200048070ff */
[----:B------:R-:W-:Y:S01]  /*c9a0*/  @!P4 STG.E.U8 desc[UR18][R26.64+0x19], R211 ;  /* 0x000019d31a00c986 */ /* 0x000fe2000c101112 */
[----:B------:R-:W-:Y:S01]  /*c9b0*/  ISETP.LT.OR P4, PT, R35, 0x22, !P0 ;  /* 0x000000222300780c */ /* 0x000fe20004781670 */
[----:B------:R-:W-:Y:S01]  /*c9c0*/  FMUL R201, R201, UR20 ;  /* 0x00000014c9c97c20 */ /* 0x000fe20008400000 */
[----:B------:R-:W-:Y:S01]  /*c9d0*/  F2FP.SATFINITE.E4M3.F32.PACK_AB_MERGE_C R203, RZ, R203, RZ ;  /* 0x000000cbffcb723e */ /* 0x000fe200048070ff */
[----:B------:R-:W-:Y:S01]  /*c9e0*/  @!P6 STG.E.U8 desc[UR18][R24.64+0x21], R209 ;  /* 0x000021d11800e986 */ /* 0x000fe2000c101112 */
[----:B------:R-:W-:Y:S01]  /*c9f0*/  ISETP.LT.OR P6, PT, R35, 0x2a, !P1 ;  /* 0x0000002a2300780c */ /* 0x000fe20004fc1670 */
[----:B------:R-:W-:Y:S01]  /*ca00*/  FMUL R202, R202, UR20 ;  /* 0x00000014caca7c20 */ /* 0x000fe20008400000 */
[----:B0-----:R-:W-:Y:S01]  /*ca10*/  F2FP.SATFINITE.E4M3.F32.PACK_AB_MERGE_C R29, RZ, R210, RZ ;  /* 0x000000d2ff1d723e */ /* 0x001fe200048070ff */
[----:B------:R-:W-:Y:S01]  /*ca20*/  FMUL R200, R200, UR20 ;  /* 0x00000014c8c87c20 */ /* 0x000fe20008400000 */
[----:B-1----:R-:W-:Y:S01]  /*ca30*/  F2FP.SATFINITE.E4M3.F32.PACK_AB_MERGE_C R33, RZ, R204, RZ ;  /* 0x000000ccff21723e */ /* 0x002fe200048070ff */
[----:B------:R-:W-:Y:S01]  /*ca40*/  FMUL R199, R199, UR20 ;  /* 0x00000014c7c77c20 */ /* 0x000fe20008400000 */
[----:B------:R-:W-:Y:S01]  /*ca50*/  F2FP.SATFINITE.E4M3.F32.PACK_AB_MERGE_C R201, RZ, R201, RZ ;  /* 0x000000c9ffc9723e */ /* 0x000fe200048070ff */
[----:B------:R0:W-:Y:S01]  /*ca60*/  @!P5 STG.E.U8 desc[UR18][R24.64+0x20], R29 ;  /* 0x0000201d1800d986 */ /* 0x0001e2000c101112 */
[----:B------:R-:W-:Y:S01]  /*ca70*/  ISETP.LT.OR P5, PT, R35, 0x29, !P1 ;  /* 0x000000292300780c */ /* 0x000fe20004fa1670 */
[----:B------:R-:W-:Y:S01]  /*ca80*/  FMUL R197, R197, UR20 ;  /* 0x00000014c5c57c20 */ /* 0x000fe20008400000 */
[----:B------:R-:W-:Y:S01]  /*ca90*/  F2FP.SATFINITE.E4M3.F32.PACK_AB_MERGE_C R199, RZ, R199, RZ ;  /* 0x000000c7ffc7723e */ /* 0x000fe200048070ff */
[----:B------:R1:W-:Y:S01]  /*caa0*/  @!P3 STG.E.U8 desc[UR18][R26.64+0x20], R31 ;  /* 0x0000201f1a00b986 */ /* 0x0003e2000c101112 */
[C---:B------:R-:W-:Y:S01]  /*cab0*/  ISETP.LT.OR P3, PT, R35.reuse, 0x29, !P0 ;  /* 0x000000292300780c */ /* 0x040fe20004761670 */
[----:B------:R-:W-:Y:S01]  /*cac0*/  FMUL R198, R198, UR20 ;  /* 0x00000014c6c67c20 */ /* 0x000fe20008400000 */
[----:B------:R-:W-:Y:S01]  /*cad0*/  F2FP.SATFINITE.E4M3.F32.PACK_AB_MERGE_C R197, RZ, R197, RZ ;  /* 0x000000c5ffc5723e */ /* 0x000fe200048070ff */
[----:B------:R-:W-:Y:S01]  /*cae0*/  @!P4 STG.E.U8 desc[UR18][R26.64+0x21], R207 ;  /* 0x000021cf1a00c986 */ /* 0x000fe2000c101112 */
[----:B------:R-:W-:Y:S01]  /*caf0*/  ISETP.LT.OR P4, PT, R35, 0x2a, !P0 ;  /* 0x0000002a2300780c */ /* 0x000fe20004781670 */
[----:B------:R-:W-:Y:S01]  /*cb00*/  FMUL R196, R196, UR20 ;  /* 0x00000014c4c47c20 */ /* 0x000fe20008400000 */
[----:B------:R-:W-:Y:S01]  /*cb10*/  FMUL R195, R195, UR20 ;  /* 0x00000014c3c37c20 */ /* 0x000fe20008400000 */
        /* <DEDUP_REMOVED lines=27> */
[----:B------:R-:W-:Y:S01]  /*ccd0*/  FMUL R186, R186, UR20 ;  /* 0x00000014baba7c20 */ /* 0x000fe20008400000 */
        /* <DEDUP_REMOVED lines=156> */
[----:B-----5:R-:W-:Y:S01]  /*d6a0*/  FMUL R0, R0, UR20 ;  /* 0x0000001400007c20 */ /* 0x020fe20008400000 */
[----:B-1----:R-:W-:Y:S01]  /*d6b0*/  F2FP.SATFINITE.E4M3.F32.PACK_AB_MERGE_C R33, RZ, R164, RZ ;  /* 0x000000a4ff21723e */ /* 0x002fe200048070ff */
        /* <DEDUP_REMOVED lines=9> */
[----:B------:R-:W-:Y:S01]  /*d750*/  FMUL R4, R4, UR20 ;  /* 0x0000001404047c20 */ /* 0x000fe20008400000 */
[----:B------:R-:W-:Y:S01]  /*d760*/  @!P4 STG.E.U8 desc[UR18][R26.64+0x71], R167 ;  /* 0x000071a71a00c986 */ /* 0x000fe2000c101112 */
[----:B------:R-:W-:-:S03]  /*d770*/  ISETP.LT.OR P4, PT, R35, 0x7a, !P0 ;  /* 0x0000007a2300780c */ /* 0x000fc60004781670 */
[----:B------:R-:W-:Y:S01]  /*d780*/  @!P6 STG.E.U8 desc[UR18][R24.64+0x79], R165 ;  /* 0x000079a51800e986 */ /* 0x000fe2000c101112 */
[----:B------:R-:W-:Y:S02]  /*d790*/  ISETP.LT.OR P6, PT, R35, 0x82, !P1 ;  /* 0x000000822300780c */ /* 0x000fe40004fc1670 */
[----:B0-----:R-:W-:Y:S01]  /*d7a0*/  F2FP.SATFINITE.E4M3.F32.PACK_AB_MERGE_C R29, RZ, R166, RZ ;  /* 0x000000a6ff1d723e */ /* 0x001fe200048070ff */
[----:B------:R-:W4:Y:S01]  /*d7b0*/  LDL.LU R220, [R1+0x14] ;  /* 0x0000140001dc7983 */ /* 0x000f220000300800 */
[----:B-1----:R-:W-:-:S03]  /*d7c0*/  F2FP.SATFINITE.E4M3.F32.PACK_AB_MERGE_C R31, RZ, R160, RZ ;  /* 0x000000a0ff1f723e */ /* 0x002fc600048070ff */
[----:B------:R0:W-:Y:S01]  /*d7d0*/  @!P5 STG.E.U8 desc[UR18][R24.64+0x78], R29 ;  /* 0x0000781d1800d986 */ /* 0x0001e2000c101112 */
[----:B------:R-:W-:-:S03]  /*d7e0*/  ISETP.LT.OR P5, PT, R35, 0x81, !P1 ;  /* 0x000000812300780c */ /* 0x000fc60004fa1670 */
[----:B------:R1:W-:Y:S01]  /*d7f0*/  @!P3 STG.E.U8 desc[UR18][R26.64+0x78], R33 ;  /* 0x000078211a00b986 */ /* 0x0003e2000c101112 */
[----:B------:R-:W-:-:S03]  /*d800*/  ISETP.LT.OR P3, PT, R35, 0x81, !P0 ;  /* 0x000000812300780c */ /* 0x000fc60004761670 */
        /* <DEDUP_REMOVED lines=26> */
[----:B0-----:R-:W-:Y:S02]  /*d9b0*/  F2FP.SATFINITE.E4M3.F32.PACK_AB_MERGE_C R29, RZ, R154, RZ ;  /* 0x0000009aff1d723e */ /* 0x001fe400048070ff */
[----:B-1----:R-:W-:-:S03]  /*d9c0*/  F2FP.SATFINITE.E4M3.F32.PACK_AB_MERGE_C R33, RZ, R20, RZ ;  /* 0x00000014ff21723e */ /* 0x002fc600048070ff */
[----:B------:R0:W-:Y:S01]  /*d9d0*/  @!P5 STG.E.U8 desc[UR18][R24.64+0x90], R29 ;  /* 0x0000901d1800d986 */ /* 0x0001e2000c101112 */
[----:B------:R-:W-:-:S03]  /*d9e0*/  ISETP.LT.OR P5, PT, R35, 0x99, !P1 ;  /* 0x000000992300780c */ /* 0x000fc60004fa1670 */
[----:B------:R-:W-:Y:S01]  /*d9f0*/  @!P3 STG.E.U8 desc[UR18][R26.64+0x90], R31 ;  /* 0x0000901f1a00b986 */ /* 0x000fe2000c101112 */
[----:B------:R-:W-:-:S03]  /*da00*/  ISETP.LT.OR P3, PT, R35, 0x99, !P0 ;  /* 0x000000992300780c */ /* 0x000fc60004761670 */
[----:B------:R1:W-:Y:S01]  /*da10*/  @!P4 STG.E.U8 desc[UR18][R26.64+0x91], R23 ;  /* 0x000091171a00c986 */ /* 0x0003e2000c101112 */
[----:B------:R-:W-:-:S03]  /*da20*/  ISETP.LT.OR P4, PT, R35, 0x9a, !P0 ;  /* 0x0000009a2300780c */ /* 0x000fc60004781670 */
[----:B------:R2:W-:Y:S01]  /*da30*/  @!P6 STG.E.U8 desc[UR18][R24.64+0x99], R21 ;  /* 0x000099151800e986 */ /* 0x0005e2000c101112 */
[----:B------:R-:W-:Y:S02]  /*da40*/  ISETP.LT.OR P6, PT, R35, 0xa2, !P1 ;  /* 0x000000a22300780c */ /* 0x000fe40004fc1670 */
[----:B0-----:R-:W-:-:S05]  /*da50*/  F2FP.SATFINITE.E4M3.F32.PACK_AB_MERGE_C R29, RZ, R22, RZ ;  /* 0x00000016ff1d723e */ /* 0x001fca00048070ff */
[----:B------:R-:W-:Y:S01]  /*da60*/  @!P5 STG.E.U8 desc[UR18][R24.64+0x98], R29 ;  /* 0x0000981d1800d986 */ /* 0x000fe2000c101112 */
[C---:B------:R-:W-:Y:S02]  /*da70*/  ISETP.LT.OR P5, PT, R35.reuse, 0xa1, !P1 ;  /* 0x000000a12300780c */ /* 0x040fe40004fa1670 */
[----:B-1----:R-:W-:Y:S01]  /*da80*/  F2FP.SATFINITE.E4M3.F32.PACK_AB_MERGE_C R23, RZ, R18, RZ ;  /* 0x00000012ff17723e */ /* 0x002fe200048070ff */
[----:B------:R-:W-:Y:S01]  /*da90*/  @!P3 STG.E.U8 desc[UR18][R26.64+0x98], R33 ;  /* 0x000098211a00b986 */ /* 0x000fe2000c101112 */
[C---:B------:R-:W-:Y:S02]  /*daa0*/  ISETP.LT.OR P3, PT, R35.reuse, 0xa1, !P0 ;  /* 0x000000a12300780c */ /* 0x040fe40004761670 */
[----:B--2---:R-:W-:Y:S01]  /*dab0*/  F2FP.SATFINITE.E4M3.F32.PACK_AB_MERGE_C R21, RZ, R16, RZ ;  /* 0x00000010ff15723e */ /* 0x004fe200048070ff */
[----:B------:R0:W-:Y:S01]  /*dac0*/  @!P4 STG.E.U8 desc[UR18][R26.64+0x99], R19 ;  /* 0x000099131a00c986 */ /* 0x0001e2000c101112 */
[----:B------:R-:W-:-:S03]  /*dad0*/  ISETP.LT.OR P4, PT, R35, 0xa2, !P0 ;  /* 0x000000a22300780c */ /* 0x000fc60004781670 */
[----:B------:R1:W-:Y:S01]  /*dae0*/  @!P6 STG.E.U8 desc[UR18][R24.64+0xa1], R17 ;  /* 0x0000a1111800e986 */ /* 0x0003e2000c101112 */
[----:B------:R-:W-:-:S03]  /*daf0*/  ISETP.LT.OR P6, PT, R35, 0xaa, !P1 ;  /* 0x000000aa2300780c */ /* 0x000fc60004fc1670 */
[----:B------:R-:W-:Y:S01]  /*db00*/  @!P5 STG.E.U8 desc[UR18][R24.64+0xa0], R23 ;  /* 0x0000a0171800d986 */ /* 0x000fe2000c101112 */
[----:B------:R-:W-:-:S03]  /*db10*/  ISETP.LT.OR P5, PT, R35, 0xa9, !P1 ;  /* 0x000000a92300780c */ /* 0x000fc60004fa1670 */
[----:B------:R-:W-:Y:S01]  /*db20*/  @!P3 STG.E.U8 desc[UR18][R26.64+0xa0], R21 ;  /* 0x0000a0151a00b986 */ /* 0x000fe2000c101112 */
[C---:B------:R-:W-:Y:S02]  /*db30*/  ISETP.LT.OR P3, PT, R35.reuse, 0xa9, !P0 ;  /* 0x000000a92300780c */ /* 0x040fe40004761670 */
[----:B0-----:R-:W-:Y:S01]  /*db40*/  F2FP.SATFINITE.E4M3.F32.PACK_AB_MERGE_C R19, RZ, R14, RZ ;  /* 0x0000000eff13723e */ /* 0x001fe200048070ff */
[----:B------:R0:W-:Y:S01]  /*db50*/  @!P4 STG.E.U8 desc[UR18][R26.64+0xa1], R15 ;  /* 0x0000a10f1a00c986 */ /* 0x0001e2000c101112 */
[C---:B------:R-:W-:Y:S02]  /*db60*/  ISETP.LT.OR P4, PT, R35.reuse, 0xaa, !P0 ;  /* 0x000000aa2300780c */ /* 0x040fe40004781670 */
[----:B-1----:R-:W-:Y:S01]  /*db70*/  F2FP.SATFINITE.E4M3.F32.PACK_AB_MERGE_C R17, RZ, R12, RZ ;  /* 0x0000000cff11723e */ /* 0x002fe200048070ff */
        /* <DEDUP_REMOVED lines=15> */
[----:B0-----:R-:W-:Y:S02]  /*dc70*/  F2FP.SATFINITE.E4M3.F32.PACK_AB_MERGE_C R11, RZ, R6, RZ ;  /* 0x00000006ff0b723e */ /* 0x001fe400048070ff */
[C---:B------:R-:W-:Y:S01]  /*dc80*/  ISETP.LT.OR P3, PT, R35.reuse, 0xb9, !P0 ;  /* 0x000000b92300780c */ /* 0x040fe20004761670 */
[----:B------:R0:W-:Y:S01]  /*dc90*/  @!P4 STG.E.U8 desc[UR18][R26.64+0xb1], R7 ;  /* 0x0000b1071a00c986 */ /* 0x0001e2000c101112 */
[----:B-1----:R-:W-:Y:S02]  /*dca0*/  F2FP.SATFINITE.E4M3.F32.PACK_AB_MERGE_C R9, RZ, R4, RZ ;  /* 0x00000004ff09723e */ /* 0x002fe400048070ff */
[----:B------:R-:W-:Y:S01]  /*dcb0*/  ISETP.LT.OR P4, PT, R35, 0xba, !P0 ;  /* 0x000000ba2300780c */ /* 0x000fe20004781670 */
[----:B------:R1:W-:Y:S04]  /*dcc0*/  @!P6 STG.E.U8 desc[UR18][R24.64+0xb9], R5 ;  /* 0x0000b9051800e986 */ /* 0x0003e8000c101112 */
[----:B------:R2:W-:Y:S01]  /*dcd0*/  @!P5 STG.E.U8 desc[UR18][R24.64+0xb8], R11 ;  /* 0x0000b80b1800d986 */ /* 0x0005e2000c101112 */
[----:B------:R-:W-:Y:S01]  /*dce0*/  FMUL R4, R227, UR20 ;  /* 0x00000014e3047c20 */ /* 0x000fe20008400000 */
[----:B------:R-:W-:-:S02]  /*dcf0*/  ISETP.LT.OR P5, PT, R35, 0xc1, !P1 ;  /* 0x000000c12300780c */ /* 0x000fc40004fa1670 */
[----:B0-----:R-:W-:Y:S02]  /*dd00*/  F2FP.SATFINITE.E4M3.F32.PACK_AB_MERGE_C R7, RZ, R3, RZ ;  /* 0x00000003ff07723e */ /* 0x001fe400048070ff */
[----:B-1----:R-:W-:Y:S01]  /*dd10*/  F2FP.SATFINITE.E4M3.F32.PACK_AB_MERGE_C R5, RZ, R0, RZ ;  /* 0x00000000ff05723e */ /* 0x002fe200048070ff */
[----:B---3--:R-:W-:Y:S01]  /*dd20*/  FMUL R0, R222, UR20 ;  /* 0x00000014de007c20 */ /* 0x008fe20008400000 */
[----:B------:R-:W-:Y:S01]  /*dd30*/  ISETP.LT.OR P6, PT, R35, 0xc2, !P1 ;  /* 0x000000c22300780c */ /* 0x000fe20004fc1670 */
[----:B------:R-:W3:Y:S01]  /*dd40*/  LDL.LU R222, [R1+0x20] ;  /* 0x0000200001de7983 */ /* 0x000ee20000300800 */
[----:B--2---:R-:W-:Y:S02]  /*dd50*/  F2FP.SATFINITE.E4M3.F32.PACK_AB_MERGE_C R11, RZ, R2, RZ ;  /* 0x00000002ff0b723e */ /* 0x004fe400048070ff */
[----:B------:R-:W-:Y:S01]  /*dd60*/  F2FP.SATFINITE.E4M3.F32.PACK_AB_MERGE_C R13, RZ, R0, RZ ;  /* 0x00000000ff0d723e */ /* 0x000fe200048070ff */
[----:B----4-:R-:W-:Y:S01]  /*dd70*/  FMUL R0, R224, UR20 ;  /* 0x00000014e0007c20 */ /* 0x010fe20008400000 */
[----:B------:R-:W-:Y:S01]  /*dd80*/  FMUL R2, R225, UR20 ;  /* 0x00000014e1027c20 */ /* 0x000fe20008400000 */
[----:B------:R-:W2:Y:S04]  /*dd90*/  LDL.LU R224, [R1+0x24] ;  /* 0x0000240001e07983 */ /* 0x000ea80000300800 */
[----:B------:R-:W4:Y:S01]  /*dda0*/  LDL.LU R225, [R1+0x28] ;  /* 0x0000280001e17983 */ /* 0x000f220000300800 */
[----:B------:R-:W-:-:S03]  /*ddb0*/  FMUL R3, R226, UR20 ;  /* 0x00000014e2037c20 */ /* 0x000fc60008400000 */
[----:B------:R-:W4:Y:S04]  /*ddc0*/  LDL.LU R226, [R1+0x2c] ;  /* 0x00002c0001e27983 */ /* 0x000f280000300800 */
[----:B------:R-:W4:Y:S04]  /*ddd0*/  LDL.LU R227, [R1+0x30] ;  /* 0x0000300001e37983 */ /* 0x000f280000300800 */
[----:B------:R-:W-:Y:S01]  /*dde0*/  @!P3 STG.E.U8 desc[UR18][R26.64+0xb8], R9 ;  /* 0x0000b8091a00b986 */ /* 0x000fe2000c101112 */
[----:B------:R-:W-:-:S03]  /*ddf0*/  ISETP.LT.OR P3, PT, R35, 0xc1, !P0 ;  /* 0x000000c12300780c */ /* 0x000fc60004761670 */
[----:B------:R0:W-:Y:S01]  /*de00*/  @!P4 STG.E.U8 desc[UR18][R26.64+0xb9], R7 ;  /* 0x0000b9071a00c986 */ /* 0x0001e2000c101112 */
[----:B------:R-:W-:-:S03]  /*de10*/  ISETP.LT.OR P4, PT, R35, 0xc2, !P0 ;  /* 0x000000c22300780c */ /* 0x000fc60004781670 */
[----:B------:R-:W-:Y:S01]  /*de20*/  @!P5 STG.E.U8 desc[UR18][R24.64+0xc0], R11 ;  /* 0x0000c00b1800d986 */ /* 0x000fe2000c101112 */
[----:B------:R-:W-:-:S03]  /*de30*/  ISETP.LT.OR P5, PT, R35, 0xc9, !P1 ;  /* 0x000000c92300780c */ /* 0x000fc60004fa1670 */
[----:B------:R1:W-:Y:S01]  /*de40*/  @!P6 STG.E.U8 desc[UR18][R24.64+0xc1], R5 ;  /* 0x0000c1051800e986 */ /* 0x0003e2000c101112 */
[----:B0-----:R-:W-:-:S03]  /*de50*/  F2FP.SATFINITE.E4M3.F32.PACK_AB_MERGE_C R7, RZ, R0, RZ ;  /* 0x00000000ff07723e */ /* 0x001fc600048070ff */
[----:B------:R-:W-:Y:S01]  /*de60*/  @!P3 STG.E.U8 desc[UR18][R26.64+0xc0], R13 ;  /* 0x0000c00d1a00b986 */ /* 0x000fe2000c101112 */
[C---:B------:R-:W-:Y:S02]  /*de70*/  ISETP.LT.OR P6, PT, R35.reuse, 0xca, !P1 ;  /* 0x000000ca2300780c */ /* 0x040fe40004fc1670 */
[----:B-1----:R-:W-:Y:S01]  /*de80*/  F2FP.SATFINITE.E4M3.F32.PACK_AB_MERGE_C R5, RZ, R2, RZ ;  /* 0x00000002ff05723e */ /* 0x002fe200048070ff */
[----:B------:R0:W-:Y:S01]  /*de90*/  @!P4 STG.E.U8 desc[UR18][R26.64+0xc1], R7 ;  /* 0x0000c1071a00c986 */ /* 0x0001e2000c101112 */
[C---:B------:R-:W-:Y:S02]  /*dea0*/  ISETP.LT.OR P3, PT, R35.reuse, 0xc9, !P0 ;  /* 0x000000c92300780c */ /* 0x040fe40004761670 */
[C---:B------:R-:W-:Y:S01]  /*deb0*/  ISETP.LT.OR P4, PT, R35.reuse, 0xca, !P0 ;  /* 0x000000ca2300780c */ /* 0x040fe20004781670 */
[----:B------:R1:W-:Y:S01]  /*dec0*/  @!P5 STG.E.U8 desc[UR18][R24.64+0xc8], R5 ;  /* 0x0000c8051800d986 */ /* 0x0003e2000c101112 */
[----:B------:R-:W-:Y:S02]  /*ded0*/  ISETP.LT.OR P5, PT, R35, 0xd1, !P1 ;  /* 0x000000d12300780c */ /* 0x000fe40004fa1670 */
[----:B------:R-:W-:-:S02]  /*dee0*/  F2FP.SATFINITE.E4M3.F32.PACK_AB_MERGE_C R9, RZ, R3, RZ ;  /* 0x00000003ff09723e */ /* 0x000fc400048070ff */
[----:B------:R-:W-:-:S03]  /*def0*/  F2FP.SATFINITE.E4M3.F32.PACK_AB_MERGE_C R11, RZ, R4, RZ ;  /* 0x00000004ff0b723e */ /* 0x000fc600048070ff */
[----:B------:R1:W-:Y:S04]  /*df00*/  @!P6 STG.E.U8 desc[UR18][R24.64+0xc9], R9 ;  /* 0x0000c9091800e986 */ /* 0x0003e8000c101112 */
[----:B------:R-:W-:Y:S01]  /*df10*/  @!P3 STG.E.U8 desc[UR18][R26.64+0xc8], R11 ;  /* 0x0000c80b1a00b986 */ /* 0x000fe2000c101112 */
[----:B------:R-:W-:-:S03]  /*df20*/  FMUL R0, R220, UR20 ;  /* 0x00000014dc007c20 */ /* 0x000fc60008400000 */
[----:B------:R-:W4:Y:S02]  /*df30*/  LDL.LU R220, [R1+0x34] ;  /* 0x0000340001dc7983 */ /* 0x000f240000300800 */
[----:B0-----:R-:W-:Y:S01]  /*df40*/  F2FP.SATFINITE.E4M3.F32.PACK_AB_MERGE_C R7, RZ, R0, RZ ;  /* 0x00000000ff07723e */ /* 0x001fe200048070ff */
[----:B------:R-:W-:Y:S02]  /*df50*/  FMUL R2, R221, UR20 ;  /* 0x00000014dd027c20 */ /* 0x000fe40008400000 */
[----:B------:R-:W4:Y:S03]  /*df60*/  LDL.LU R221, [R1+0x38] ;  /* 0x0000380001dd7983 */ /* 0x000f260000300800 */
[----:B-1----:R-:W-:Y:S01]  /*df70*/  F2FP.SATFINITE.E4M3.F32.PACK_AB_MERGE_C R5, RZ, R2, RZ ;  /* 0x00000002ff05723e */ /* 0x002fe200048070ff */
[----:B------:R-:W-:Y:S04]  /*df80*/  @!P4 STG.E.U8 desc[UR18][R26.64+0xc9], R7 ;  /* 0x0000c9071a00c986 */ /* 0x000fe8000c101112 */
[----:B------:R0:W-:Y:S01]  /*df90*/  @!P5 STG.E.U8 desc[UR18][R24.64+0xd0], R5 ;  /* 0x0000d0051800d986 */ /* 0x0001e2000c101112 */
[----:B------:R-:W-:-:S03]  /*dfa0*/  FMUL R3, R223, UR20 ;  /* 0x00000014df037c20 */ /* 0x000fc60008400000 */
[----:B------:R-:W4:Y:S02]  /*dfb0*/  LDL.LU R223, [R1+0x3c] ;  /* 0x00003c0001df7983 */ /* 0x000f240000300800 */
[----:B------:R-:W-:Y:S01]  /*dfc0*/  F2FP.SATFINITE.E4M3.F32.PACK_AB_MERGE_C R9, RZ, R3, RZ ;  /* 0x00000003ff09723e */ /* 0x000fe200048070ff */
[----:B---3--:R-:W-:Y:S02]  /*dfd0*/  FMUL R0, R222, UR20 ;  /* 0x00000014de007c20 */ /* 0x008fe40008400000 */
[----:B------:R-:W3:Y:S03]  /*dfe0*/  LDL.LU R222, [R1+0x40] ;  /* 0x0000400001de7983 */ /* 0x000ee60000300800 */
[----:B------:R-:W-:Y:S01]  /*dff0*/  F2FP.SATFINITE.E4M3.F32.PACK_AB_MERGE_C R13, RZ, R0, RZ ;  /* 0x00000000ff0d723e */ /* 0x000fe200048070ff */
[----:B--2---:R-:W-:Y:S02]  /*e000*/  FMUL R2, R224, UR20 ;  /* 0x00000014e0027c20 */ /* 0x004fe40008400000 */
[----:B------:R-:W2:Y:S01]  /*e010*/  LDL.LU R224, [R1+0x44] ;  /* 0x0000440001e07983 */ /* 0x000ea20000300800 */
[----:B----4-:R-:W-:-:S03]  /*e020*/  FMUL R0, R225, UR20 ;  /* 0x00000014e1007c20 */ /* 0x010fc60008400000 */
[----:B------:R-:W4:Y:S01]  /*e030*/  LDL.LU R225, [R1+0x48] ;  /* 0x0000480001e17983 */ /* 0x000f220000300800 */
[----:B------:R-:W-:Y:S01]  /*e040*/  FMUL R3, R226, UR20 ;  /* 0x00000014e2037c20 */ /* 0x000fe20008400000 */
[----:B0-----:R-:W-:Y:S02]  /*e050*/  F2FP.SATFINITE.E4M3.F32.PACK_AB_MERGE_C R5, RZ, R0, RZ ;  /* 0x00000000ff05723e */ /* 0x001fe400048070ff */
[----:B------:R-:W4:Y:S01]  /*e060*/  LDL.LU R226, [R1+0x4c] ;  /* 0x00004c0001e27983 */ /* 0x000f220000300800 */
[----:B------:R-:W-:-:S03]  /*e070*/  FMUL R0, R227, UR20 ;  /* 0x00000014e3007c20 */ /* 0x000fc60008400000 */
[----:B------:R-:W4:Y:S01]  /*e080*/  LDL.LU R227, [R1+0x50] ;  /* 0x0000500001e37983 */ /* 0x000f220000300800 */
[C---:B------:R-:W-:Y:S02]  /*e090*/  ISETP.LT.OR P6, PT, R35.reuse, 0xd2, !P1 ;  /* 0x000000d22300780c */ /* 0x040fe40004fc1670 */
[C---:B------:R-:W-:Y:S01]  /*e0a0*/  ISETP.LT.OR P4, PT, R35.reuse, 0xd2, !P0 ;  /* 0x000000d22300780c */ /* 0x040fe20004781670 */
[----:B------:R-:W4:Y:S01]  /*e0b0*/  LDL.LU R218, [R1+0x54] ;  /* 0x0000540001da7983 */ /* 0x000f220000300800 */
[C---:B------:R-:W-:Y:S02]  /*e0c0*/  ISETP.LT.OR P3, PT, R35.reuse, 0xd1, !P0 ;  /* 0x000000d12300780c */ /* 0x040fe40004761670 */
[----:B------:R-:W-:Y:S02]  /*e0d0*/  ISETP.LT.OR P5, PT, R35, 0xd9, !P1 ;  /* 0x000000d92300780c */ /* 0x000fe40004fa1670 */
[----:B------:R-:W-:Y:S02]  /*e0e0*/  F2FP.SATFINITE.E4M3.F32.PACK_AB_MERGE_C R7, RZ, R2, RZ ;  /* 0x00000002ff07723e */ /* 0x000fe400048070ff */
[----:B------:R-:W-:-:S03]  /*e0f0*/  F2FP.SATFINITE.E4M3.F32.PACK_AB_MERGE_C R11, RZ, R0, RZ ;  /* 0x00000000ff0b723e */ /* 0x000fc600048070ff */
[----:B------:R0:W-:Y:S01]  /*e100*/  @!P6 STG.E.U8 desc[UR18][R24.64+0xd1], R9 ;  /* 0x0000d1091800e986 */ /* 0x0001e2000c101112 */
[----:B------:R-:W-:-:S03]  /*e110*/  ISETP.LT.OR P6, PT, R35, 0xda, !P1 ;  /* 0x000000da2300780c */ /* 0x000fc60004fc1670 */
[----:B------:R-:W-:Y:S01]  /*e120*/  @!P4 STG.E.U8 desc[UR18][R26.64+0xd1], R7 ;  /* 0x0000d1071a00c986 */ /* 0x000fe2000c101112 */
[----:B------:R-:W-:-:S03]  /*e130*/  ISETP.LT.OR P4, PT, R35, 0xda, !P0 ;  /* 0x000000da2300780c */ /* 0x000fc60004781670 */
[----:B------:R-:W-:Y:S01]  /*e140*/  @!P3 STG.E.U8 desc[UR18][R26.64+0xd0], R13 ;  /* 0x0000d00d1a00b986 */ /* 0x000fe2000c101112 */
[----:B0-----:R-:W-:-:S03]  /*e150*/  F2FP.SATFINITE.E4M3.F32.PACK_AB_MERGE_C R9, RZ, R3, RZ ;  /* 0x00000003ff09723e */ /* 0x001fc600048070ff */
[----:B------:R0:W-:Y:S04]  /*e160*/  @!P5 STG.E.U8 desc[UR18][R24.64+0xd8], R5 ;  /* 0x0000d8051800d986 */ /* 0x0001e8000c101112 */
[----:B------:R1:W-:Y:S01]  /*e170*/  @!P6 STG.E.U8 desc[UR18][R24.64+0xd9], R9 ;  /* 0x0000d9091800e986 */ /* 0x0003e2000c101112 */
[----:B------:R-:W-:-:S03]  /*e180*/  FMUL R0, R220, UR20 ;  /* 0x00000014dc007c20 */ /* 0x000fc60008400000 */
[----:B------:R-:W4:Y:S02]  /*e190*/  LDL.LU R220, [R1+0x58] ;  /* 0x0000580001dc7983 */ /* 0x000f240000300800 */
[----:B0-----:R-:W-:Y:S01]  /*e1a0*/  F2FP.SATFINITE.E4M3.F32.PACK_AB_MERGE_C R5, RZ, R0, RZ ;  /* 0x00000000ff05723e */ /* 0x001fe200048070ff */
[----:B------:R-:W-:Y:S02]  /*e1b0*/  FMUL R2, R221, UR20 ;  /* 0x00000014dd027c20 */ /* 0x000fe40008400000 */
[----:B------:R-:W4:Y:S03]  /*e1c0*/  LDL.LU R221, [R1+0x5c] ;  /* 0x00005c0001dd7983 */ /* 0x000f260000300800 */
[----:B------:R-:W-:Y:S01]  /*e1d0*/  F2FP.SATFINITE.E4M3.F32.PACK_AB_MERGE_C R7, RZ, R2, RZ ;  /* 0x00000002ff07723e */ /* 0x000fe200048070ff */
[----:B------:R0:W-:Y:S01]  /*e1e0*/  @!P4 STG.E.U8 desc[UR18][R26.64+0xd9], R5 ;  /* 0x0000d9051a00c986 */ /* 0x0001e2000c101112 */
[----:B------:R-:W-:-:S03]  /*e1f0*/  FMUL R3, R223, UR20 ;  /* 0x00000014df037c20 */ /* 0x000fc60008400000 */
[----:B------:R-:W4:Y:S02]  /*e200*/  LDL.LU R223, [R1+0x60] ;  /* 0x0000600001df7983 */ /* 0x000f240000300800 */
[----:B-1----:R-:W-:Y:S01]  /*e210*/  F2FP.SATFINITE.E4M3.F32.PACK_AB_MERGE_C R9, RZ, R3, RZ ;  /* 0x00000003ff09723e */ /* 0x002fe200048070ff */
[----:B---3--:R-:W-:Y:S02]  /*e220*/  FMUL R4, R222, UR20 ;  /* 0x00000014de047c20 */ /* 0x008fe40008400000 */
[----:B------:R-:W3:Y:S01]  /*e230*/  LDL.LU R222, [R1+0x64] ;  /* 0x0000640001de7983 */ /* 0x000ee20000300800 */
[----:B--2---:R-:W-:-:S03]  /*e240*/  FMUL R0, R224, UR20 ;  /* 0x00000014e0007c20 */ /* 0x004fc60008400000 */
[----:B------:R-:W2:Y:S01]  /*e250*/  LDL.LU R224, [R1+0x68] ;  /* 0x0000680001e07983 */ /* 0x000ea20000300800 */
[----:B----4-:R-:W-:Y:S01]  /*e260*/  FMUL R2, R225, UR20 ;  /* 0x00000014e1027c20 */ /* 0x010fe20008400000 */
[----:B0-----:R-:W-:Y:S02]  /*e270*/  F2FP.SATFINITE.E4M3.F32.PACK_AB_MERGE_C R5, RZ, R0, RZ ;  /* 0x00000000ff05723e */ /* 0x001fe400048070ff */
[----:B------:R-:W4:Y:S01]  /*e280*/  LDL.LU R225, [R1+0x6c] ;  /* 0x00006c0001e17983 */ /* 0x000f220000300800 */
[----:B------:R-:W-:-:S03]  /*e290*/  FMUL R3, R226, UR20 ;  /* 0x00000014e2037c20 */ /* 0x000fc60008400000 */
[----:B------:R-:W4:Y:S01]  /*e2a0*/  LDL.LU R226, [R1+0x70] ;  /* 0x0000700001e27983 */ /* 0x000f220000300800 */
[----:B------:R-:W-:-:S03]  /*e2b0*/  FMUL R0, R227, UR20 ;  /* 0x00000014e3007c20 */ /* 0x000fc60008400000 */
[----:B------:R-:W4:Y:S01]  /*e2c0*/  LDL.LU R227, [R1+0x74] ;  /* 0x0000740001e37983 */ /* 0x000f220000300800 */
[C---:B------:R-:W-:Y:S02]  /*e2d0*/  ISETP.LT.OR P3, PT, R35.reuse, 0xd9, !P0 ;  /* 0x000000d92300780c */ /* 0x040fe40004761670 */
[C---:B------:R-:W-:Y:S02]  /*e2e0*/  ISETP.LT.OR P5, PT, R35.reuse, 0xe1, !P1 ;  /* 0x000000e12300780c */ /* 0x040fe40004fa1670 */
[C---:B------:R-:W-:Y:S02]  /*e2f0*/  ISETP.LT.OR P6, PT, R35.reuse, 0xe2, !P1 ;  /* 0x000000e22300780c */ /* 0x040fe40004fc1670 */
[----:B------:R-:W-:-:S07]  /*e300*/  ISETP.LT.OR P4, PT, R35, 0xe2, !P0 ;  /* 0x000000e22300780c */ /* 0x000fce0004781670 */
[----:B------:R-:W-:Y:S01]  /*e310*/  @!P3 STG.E.U8 desc[UR18][R26.64+0xd8], R11 ;  /* 0x0000d80b1a00b986 */ /* 0x000fe2000c101112 */
[----:B------:R-:W-:-:S03]  /*e320*/  ISETP.LT.OR P3, PT, R35, 0xe1, !P0 ;  /* 0x000000e12300780c */ /* 0x000fc60004761670 */
[----:B------:R0:W-:Y:S01]  /*e330*/  @!P5 STG.E.U8 desc[UR18][R24.64+0xe0], R7 ;  /* 0x0000e0071800d986 */ /* 0x0001e2000c101112 */
[----:B------:R-:W-:-:S03]  /*e340*/  ISETP.LT.OR P5, PT, R35, 0xe9, !P1 ;  /* 0x000000e92300780c */ /* 0x000fc60004fa1670 */
[----:B------:R1:W-:Y:S01]  /*e350*/  @!P6 STG.E.U8 desc[UR18][R24.64+0xe1], R9 ;  /* 0x0000e1091800e986 */ /* 0x0003e2000c101112 */
[----:B------:R-:W-:Y:S02]  /*e360*/  ISETP.LT.OR P6, PT, R35, 0xea, !P1 ;  /* 0x000000ea2300780c */ /* 0x000fe40004fc1670 */
[----:B------:R-:W-:Y:S01]  /*e370*/  F2FP.SATFINITE.E4M3.F32.PACK_AB_MERGE_C R13, RZ, R4, RZ ;  /* 0x00000004ff0d723e */ /* 0x000fe200048070ff */
[----:B------:R1:W-:Y:S01]  /*e380*/  @!P4 STG.E.U8 desc[UR18][R26.64+0xe1], R5 ;  /* 0x0000e1051a00c986 */ /* 0x0003e2000c101112 */
[----:B0-----:R-:W-:-:S03]  /*e390*/  F2FP.SATFINITE.E4M3.F32.PACK_AB_MERGE_C R7, RZ, R2, RZ ;  /* 0x00000002ff07723e */ /* 0x001fc600048070ff */
[----:B------:R-:W-:Y:S01]  /*e3a0*/  @!P3 STG.E.U8 desc[UR18][R26.64+0xe0], R13 ;  /* 0x0000e00d1a00b986 */ /* 0x000fe2000c101112 */
[----:B-1----:R-:W-:-:S03]  /*e3b0*/  F2FP.SATFINITE.E4M3.F32.PACK_AB_MERGE_C R9, RZ, R3, RZ ;  /* 0x00000003ff09723e */ /* 0x002fc600048070ff */
[----:B------:R0:W-:Y:S01]  /*e3c0*/  @!P5 STG.E.U8 desc[UR18][R24.64+0xe8], R7 ;  /* 0x0000e8071800d986 */ /* 0x0001e2000c101112 */
[C---:B------:R-:W-:Y:S02]  /*e3d0*/  ISETP.LT.OR P3, PT, R35.reuse, 0xe9, !P0 ;  /* 0x000000e92300780c */ /* 0x040fe40004761670 */
[C---:B------:R-:W-:Y:S01]  /*e3e0*/  ISETP.LT.OR P4, PT, R35.reuse, 0xea, !P0 ;  /* 0x000000ea2300780c */ /* 0x040fe20004781670 */
[----:B------:R1:W-:Y:S01]  /*e3f0*/  @!P6 STG.E.U8 desc[UR18][R24.64+0xe9], R9 ;  /* 0x0000e9091800e986 */ /* 0x0003e2000c101112 */
[C---:B------:R-:W-:Y:S01]  /*e400*/  ISETP.LT.OR P5, PT, R35.reuse, 0xf1, !P1 ;  /* 0x000000f12300780c */ /* 0x040fe20004fa1670 */
[----:B------:R-:W-:Y:S01]  /*e410*/  FMUL R2, R218, UR20 ;  /* 0x00000014da027c20 */ /* 0x000fe20008400000 */
[----:B------:R-:W-:Y:S02]  /*e420*/  ISETP.LT.OR P6, PT, R35, 0xf2, !P1 ;  /* 0x000000f22300780c */ /* 0x000fe40004fc1670 */
[----:B------:R-:W-:Y:S02]  /*e430*/  F2FP.SATFINITE.E4M3.F32.PACK_AB_MERGE_C R11, RZ, R0, RZ ;  /* 0x00000000ff0b723e */ /* 0x000fe400048070ff */
[----:B------:R-:W-:-:S03]  /*e440*/  F2FP.SATFINITE.E4M3.F32.PACK_AB_MERGE_C R5, RZ, R2, RZ ;  /* 0x00000002ff05723e */ /* 0x000fc600048070ff */
[----:B------:R-:W-:Y:S01]  /*e450*/  @!P3 STG.E.U8 desc[UR18][R26.64+0xe8], R11 ;  /* 0x0000e80b1a00b986 */ /* 0x000fe2000c101112 */
[----:B------:R-:W-:-:S03]  /*e460*/  ISETP.LT.OR P3, PT, R35, 0xf1, !P0 ;  /* 0x000000f12300780c */ /* 0x000fc60004761670 */
[----:B------:R-:W-:Y:S01]  /*e470*/  @!P4 STG.E.U8 desc[UR18][R26.64+0xe9], R5 ;  /* 0x0000e9051a00c986 */ /* 0x000fe2000c101112 */
[C---:B------:R-:W-:Y:S02]  /*e480*/  ISETP.LT.OR P4, PT, R35.reuse, 0xf9, !P1 ;  /* 0x000000f92300780c */ /* 0x040fe40004f81670 */
[----:B------:R-:W-:Y:S01]  /*e490*/  ISETP.LT.OR P1, PT, R35, 0xfa, !P1 ;  /* 0x000000fa2300780c */ /* 0x000fe20004f21670 */
[----:B------:R-:W-:-:S05]  /*e4a0*/  FMUL R0, R220, UR20 ;  /* 0x00000014dc007c20 */ /* 0x000fca0008400000 */
[----:B0-----:R-:W-:-:S05]  /*e4b0*/  F2FP.SATFINITE.E4M3.F32.PACK_AB_MERGE_C R7, RZ, R0, RZ ;  /* 0x00000000ff07723e */ /* 0x001fca00048070ff */
[----:B------:R0:W-:Y:S01]  /*e4c0*/  @!P5 STG.E.U8 desc[UR18][R24.64+0xf0], R7 ;  /* 0x0000f0071800d986 */ /* 0x0001e2000c101112 */
[----:B------:R-:W-:-:S05]  /*e4d0*/  FMUL R3, R221, UR20 ;  /* 0x00000014dd037c20 */ /* 0x000fca0008400000 */
[----:B-1----:R-:W-:Y:S02]  /*e4e0*/  F2FP.SATFINITE.E4M3.F32.PACK_AB_MERGE_C R9, RZ, R3, RZ ;  /* 0x00000003ff09723e */ /* 0x002fe400048070ff */
[----:B------:R-:W-:-:S03]  /*e4f0*/  ISETP.LT.OR P5, PT, R35, 0xf2, !P0 ;  /* 0x000000f22300780c */ /* 0x000fc600047a1670 */
[----:B------:R1:W-:Y:S01]  /*e500*/  @!P6 STG.E.U8 desc[UR18][R24.64+0xf1], R9 ;  /* 0x0000f1091800e986 */ /* 0x0003e2000c101112 */
[C---:B------:R-:W-:Y:S02]  /*e510*/  ISETP.LT.OR P6, PT, R35.reuse, 0xf9, !P0 ;  /* 0x000000f92300780c */ /* 0x040fe400047c1670 */
[----:B------:R-:W-:Y:S01]  /*e520*/  ISETP.LT.OR P0, PT, R35, 0xfa, !P0 ;  /* 0x000000fa2300780c */ /* 0x000fe20004701670 */
[----:B------:R-:W-:-:S05]  /*e530*/  FMUL R0, R223, UR20 ;  /* 0x00000014df007c20 */ /* 0x000fca0008400000 */
[----:B------:R-:W-:-:S05]  /*e540*/  F2FP.SATFINITE.E4M3.F32.PACK_AB_MERGE_C R13, RZ, R0, RZ ;  /* 0x00000000ff0d723e */ /* 0x000fca00048070ff */
[----:B------:R0:W-:Y:S01]  /*e550*/  @!P3 STG.E.U8 desc[UR18][R26.64+0xf0], R13 ;  /* 0x0000f00d1a00b986 */ /* 0x0001e2000c101112 */
[----:B---3--:R-:W-:Y:S01]  /*e560*/  FMUL R0, R222, UR20 ;  /* 0x00000014de007c20 */ /* 0x008fe20008400000 */
[----:B--2---:R-:W-:Y:S01]  /*e570*/  FMUL R2, R224, UR20 ;  /* 0x00000014e0027c20 */ /* 0x004fe20008400000 */
[----:B----4-:R-:W-:-:S03]  /*e580*/  FMUL R3, R225, UR20 ;  /* 0x00000014e1037c20 */ /* 0x010fc60008400000 */
[----:B0-----:R-:W-:Y:S01]  /*e590*/  F2FP.SATFINITE.E4M3.F32.PACK_AB_MERGE_C R7, RZ, R0, RZ ;  /* 0x00000000ff07723e */ /* 0x001fe200048070ff */
[----:B------:R-:W-:Y:S01]  /*e5a0*/  FMUL R4, R226, UR20 ;  /* 0x00000014e2047c20 */ /* 0x000fe20008400000 */
[----:B------:R-:W-:Y:S01]  /*e5b0*/  FMUL R5, R227, UR20 ;  /* 0x00000014e3057c20 */ /* 0x000fe20008400000 */
[----:B-1----:R-:W-:Y:S02]  /*e5c0*/  F2FP.SATFINITE.E4M3.F32.PACK_AB_MERGE_C R9, RZ, R2, RZ ;  /* 0x00000002ff09723e */ /* 0x002fe400048070ff */
[----:B------:R-:W-:Y:S02]  /*e5d0*/  F2FP.SATFINITE.E4M3.F32.PACK_AB_MERGE_C R3, RZ, R3, RZ ;  /* 0x00000003ff03723e */ /* 0x000fe400048070ff */
[----:B------:R-:W-:Y:S02]  /*e5e0*/  F2FP.SATFINITE.E4M3.F32.PACK_AB_MERGE_C R11, RZ, R4, RZ ;  /* 0x00000004ff0b723e */ /* 0x000fe400048070ff */
[----:B------:R-:W-:Y:S01]  /*e5f0*/  F2FP.SATFINITE.E4M3.F32.PACK_AB_MERGE_C R5, RZ, R5, RZ ;  /* 0x00000005ff05723e */ /* 0x000fe200048070ff */
[----:B------:R0:W-:Y:S04]  /*e600*/  @!P5 STG.E.U8 desc[UR18][R26.64+0xf1], R7 ;  /* 0x0000f1071a00d986 */ /* 0x0001e8000c101112 */
[----:B------:R0:W-:Y:S04]  /*e610*/  @!P4 STG.E.U8 desc[UR18][R24.64+0xf8], R9 ;  /* 0x0000f8091800c986 */ /* 0x0001e8000c101112 */
[----:B------:R0:W-:Y:S04]  /*e620*/  @!P1 STG.E.U8 desc[UR18][R24.64+0xf9], R3 ;  /* 0x0000f90318009986 */ /* 0x0001e8000c101112 */
[----:B------:R0:W-:Y:S04]  /*e630*/  @!P6 STG.E.U8 desc[UR18][R26.64+0xf8], R11 ;  /* 0x0000f80b1a00e986 */ /* 0x0001e8000c101112 */
[----:B------:R0:W-:Y:S02]  /*e640*/  @!P0 STG.E.U8 desc[UR18][R26.64+0xf9], R5 ;  /* 0x0000f9051a008986 */ /* 0x0001e4000c101112 */
.L_x_296:
[----:B------:R-:W-:Y:S05]  /*e650*/  BSYNC B0 ;  /* 0x0000000000007941 */ /* 0x000fea0003800000 */
.L_x_38:
[----:B0-----:R-:W2:Y:S04]  /*e660*/  LDL.LU R3, [R1+0x80] ;  /* 0x0000800001037983 */ /* 0x001ea80000300800 */
[----:B-----5:R-:W2:Y:S01]  /*e670*/  LDL.LU R2, [R1+0x84] ;  /* 0x0000840001027983 */ /* 0x020ea20000300800 */
[----:B------:R-:W-:Y:S01]  /*e680*/  ULDC UR6, c[0x0][0xc] ;  /* 0x0000030000067ab9 */ /* 0x000fe20000000800 */
[----:B------:R-:W-:Y:S01]  /*e690*/  ULDC UR7, c[0x0][0x10] ;  /* 0x0000040000077ab9 */ /* 0x000fe20000000800 */
[----:B------:R-:W2:Y:S01]  /*e6a0*/  LDC R5, c[0x0][0x14] ;  /* 0x00000500ff057b82 */ /* 0x000ea20000000800 */
[----:B------:R-:W-:Y:S01]  /*e6b0*/  UIMAD.WIDE.U32 UR6, UR6, UR7, URZ ;  /* 0x00000007060672a5 */ /* 0x000fe2000f8e003f */
[----:B------:R-:W-:Y:S01]  /*e6c0*/  PRMT R0, RZ, 0x7610, R0 ;  /* 0x00007610ff007816 */ /* 0x000fe20000000000 */
[----:B------:R-:W-:-:S04]  /*e6d0*/  UMOV UR23, 0xffffffff ;  /* 0xffffffff00177882 */ /* 0x000fc80000000000 */
[----:B--2---:R-:W-:-:S04]  /*e6e0*/  IMAD.WIDE.U32 R2, R5, UR6, R2 ;  /* 0x0000000605027c25 */ /* 0x004fc8000f8e0002 */
[----:B------:R-:W-:Y:S01]  /*e6f0*/  IMAD R5, R5, UR7, RZ ;  /* 0x0000000705057c24 */ /* 0x000fe2000f8e02ff */
[----:B------:R-:W-:Y:S01]  /*e700*/  ULDC.64 UR6, c[0x0][0x650] ;  /* 0x0001940000067ab9 */ /* 0x000fe20000000a00 */
[----:B------:R-:W-:Y:S01]  /*e710*/  IMAD.MOV.U32 R19, RZ, RZ, R2 ;  /* 0x000000ffff137224 */ /* 0x000fe200078e0002 */
[----:B------:R-:W-:Y:S01]  /*e720*/  ISETP.GE.U32.AND P0, PT, R2, UR6, PT ;  /* 0x0000000602007c0c */ /* 0x000fe2000bf06070 */
[----:B------:R-:W-:Y:S02]  /*e730*/  IMAD.IADD R22, R3, 0x1, R5 ;  /* 0x0000000103167824 */ /* 0x000fe400078e0205 */
[----:B------:R-:W-:-:S03]  /*e740*/  IMAD.MOV.U32 R2, RZ, RZ, -0x1 ;  /* 0xffffffffff027424 */ /* 0x000fc600078e00ff */
[----:B------:R0:W-:Y:S01]  /*e750*/  STL [R1+0x80], R22 ;  /* 0x0000801601007387 */ /* 0x0001e20000100800 */
[----:B------:R-:W-:-:S03]  /*e760*/  ISETP.GE.U32.AND.EX P0, PT, R22, UR7, PT, P0 ;  /* 0x0000000716007c0c */ /* 0x000fc6000bf06100 */
[----:B------:R0:W-:Y:S04]  /*e770*/  STL [R1+0x84], R19 ;  /* 0x0000841301007387 */ /* 0x0001e80000100800 */
[----:B------:R0:W-:Y:S06]  /*e780*/  STL [R1+0x88], R2 ;  /* 0x0000880201007387 */ /* 0x0001ec0000100800 */
[----:B------:R-:W-:Y:S05]  /*e790*/  @P0 BRA `(.L_x_297) ;  /* 0x00000004006c0947 */ /* 0x000fea0003800000 */
[----:B------:R-:W2:Y:S01]  /*e7a0*/  S2R R14, SR_CTAID.X ;  /* 0x00000000000e7919 */ /* 0x000ea20000002500 */
[----:B------:R-:W5:Y:S01]  /*e7b0*/  LDC.64 R8, c[0x0][0x628] ;  /* 0x00018a00ff087b82 */ /* 0x000f620000000a00 */
[----:B------:R-:W-:Y:S01]  /*e7c0*/  ULDC UR6, c[0x0][0x150] ;  /* 0x0000540000067ab9 */ /* 0x000fe20000000800 */
[----:B------:R-:W-:Y:S01]  /*e7d0*/  IMAD.MOV.U32 R6, RZ, RZ, R19 ;  /* 0x000000ffff067224 */ /* 0x000fe200078e0013 */
[----:B------:R-:W0:Y:S01]  /*e7e0*/  S2R R16, SR_CTAID.Y ;  /* 0x0000000000107919 */ /* 0x000e220000002600 */
[----:B------:R-:W-:-:S04]  /*e7f0*/  IMAD.MOV.U32 R7, RZ, RZ, R22 ;  /* 0x000000ffff077224 */ /* 0x000fc800078e0016 */
[----:B------:R-:W0:Y:S08]  /*e800*/  LDC R17, c[0x0][0x144] ;  /* 0x00005100ff117b82 */ /* 0x000e300000000800 */
[----:B------:R-:W0:Y:S08]  /*e810*/  LDC R10, c[0x0][0x630] ;  /* 0x00018c00ff0a7b82 */ /* 0x000e300000000800 */
[----:B------:R-:W0:Y:S01]  /*e820*/  LDC.64 R12, c[0x0][0x620] ;  /* 0x00018800ff0c7b82 */ /* 0x000e220000000a00 */
[----:B-----5:R-:W-:-:S04]  /*e830*/  ISETP.NE.U32.AND P0, PT, R8, RZ, PT ;  /* 0x000000ff0800720c */ /* 0x020fc80003f05070 */
[----:B------:R-:W-:Y:S02]  /*e840*/  ISETP.NE.AND.EX P0, PT, R9, RZ, PT, P0 ;  /* 0x000000ff0900720c */ /* 0x000fe40003f05300 */
[----:B--2---:R-:W-:-:S05]  /*e850*/  I2FP.F32.U32 R0, R14 ;  /* 0x0000000e00007245 */ /* 0x004fca0000201000 */
[----:B------:R-:W-:-:S04]  /*e860*/  FMUL R0, R0, UR6 ;  /* 0x0000000600007c20 */ /* 0x000fc80008400000 */
[----:B------:R2:W0:Y:S02]  /*e870*/  F2I.U32.TRUNC.NTZ R15, R0 ;  /* 0x00000000000f7305 */ /* 0x000424000020f000 */
[----:B------:R-:W-:Y:S05]  /*e880*/  @!P0 BRA `(.L_x_298) ;  /* 0x0000000000288947 */ /* 0x000fea0003800000 */
[----:B--2---:R-:W2:Y:S02]  /*e890*/  LDC R0, c[0x0][0x634] ;  /* 0x00018d00ff007b82 */ /* 0x004ea40000000800 */
[----:B--2---:R-:W-:-:S05]  /*e8a0*/  IADD3 R7, P0, R19, R0, RZ ;  /* 0x0000000013077210 */ /* 0x004fca0007f1e0ff */
[----:B------:R-:W-:-:S04]  /*e8b0*/  IMAD.X R11, RZ, RZ, R22, P0 ;  /* 0x000000ffff0b7224 */ /* 0x000fc800000e0616 */
[----:B0-----:R-:W-:-:S04]  /*e8c0*/  IMAD.WIDE.U32 R2, R11, R8, RZ ;  /* 0x000000080b027225 */ /* 0x001fc800078e00ff */
[----:B------:R-:W-:-:S04]  /*e8d0*/  IMAD.WIDE.U32 R4, P0, R7, R9, R2 ;  /* 0x0000000907047225 */ /* 0x000fc80007800002 */
[----:B------:R-:W-:-:S04]  /*e8e0*/  IMAD.WIDE.U32 R2, R7, R8, RZ ;  /* 0x0000000807027225 */ /* 0x000fc800078e00ff */
[----:B------:R-:W-:Y:S01]  /*e8f0*/  IMAD.X R7, RZ, RZ, RZ, P0 ;  /* 0x000000ffff077224 */ /* 0x000fe200000e06ff */
[----:B------:R-:W-:Y:S01]  /*e900*/  IADD3 RZ, P0, R3, R4, RZ ;  /* 0x0000000403ff7210 */ /* 0x000fe20007f1e0ff */
[----:B------:R-:W-:-:S04]  /*e910*/  IMAD.MOV.U32 R6, RZ, RZ, R5 ;  /* 0x000000ffff067224 */ /* 0x000fc800078e0005 */
[----:B------:R-:W-:-:S08]  /*e920*/  IMAD.WIDE.U32.X R6, R11, R9, R6, P0 ;  /* 0x000000090b067225 */ /* 0x000fd000000e0406 */
.L_x_298:
[-CC-:B0-----:R-:W-:Y:S01]  /*e930*/  SHF.R.U64 R24, R6, R10.reuse, R7.reuse ;  /* 0x0000000a06187219 */ /* 0x181fe20000001207 */
[----:B------:R-:W0:Y:S01]  /*e940*/  LDC.64 R20, c[0x0][0x640] ;  /* 0x00019000ff147b82 */ /* 0x000e220000000a00 */
[----:B--2---:R-:W-:Y:S01]  /*e950*/  SHF.R.U32.HI R0, RZ, R10, R7 ;  /* 0x0000000aff007219 */ /* 0x004fe20000011607 */
[----:B------:R-:W-:Y:S01]  /*e960*/  IMAD.MOV.U32 R2, RZ, RZ, R19 ;  /* 0x000000ffff027224 */ /* 0x000fe200078e0013 */
[----:B------:R-:W-:Y:S01]  /*e970*/  IADD3 R5, P0, RZ, -R24, RZ ;  /* 0x80000018ff057210 */ /* 0x000fe20007f1e0ff */
[----:B------:R-:W-:Y:S01]  /*e980*/  IMAD.MOV R15, RZ, RZ, -R15 ;  /* 0x000000ffff0f7224 */ /* 0x000fe200078e0a0f */
[----:B------:R-:W-:Y:S01]  /*e990*/  ULDC UR6, c[0x0][0x154] ;  /* 0x0000550000067ab9 */ /* 0x000fe20000000800 */
[----:B------:R-:W-:Y:S02]  /*e9a0*/  IMAD.MOV.U32 R7, RZ, RZ, 0x1 ;  /* 0x00000001ff077424 */ /* 0x000fe400078e00ff */
[----:B------:R-:W2:Y:S01]  /*e9b0*/  LDC R4, c[0x0][0x618] ;  /* 0x00018600ff047b82 */ /* 0x000ea20000000800 */
[----:B------:R-:W-:-:S02]  /*e9c0*/  IMAD.X R3, RZ, RZ, ~R0, P0 ;  /* 0x000000ffff037224 */ /* 0x000fc400000e0e00 */
[----:B------:R-:W-:Y:S02]  /*e9d0*/  IMAD R15, R17, R15, R14 ;  /* 0x0000000f110f7224 */ /* 0x000fe400078e020e */
[-C--:B------:R-:W-:Y:S02]  /*e9e0*/  IMAD R0, R3, R12.reuse, RZ ;  /* 0x0000000c03007224 */ /* 0x080fe400078e02ff */
[----:B------:R-:W-:Y:S01]  /*e9f0*/  IMAD.MOV.U32 R3, RZ, RZ, R22 ;  /* 0x000000ffff037224 */ /* 0x000fe200078e0016 */
[----:B------:R-:W5:Y:S01]  /*ea00*/  LDC R6, c[0x0][0x608] ;  /* 0x00018200ff067b82 */ /* 0x000f620000000800 */
[----:B------:R-:W-:-:S04]  /*ea10*/  IMAD.WIDE.U32 R2, R5, R12, R2 ;  /* 0x0000000c05027225 */ /* 0x000fc800078e0002 */
[----:B------:R-:W-:-:S03]  /*ea20*/  IMAD R5, R5, R13, R0 ;  /* 0x0000000d05057224 */ /* 0x000fc600078e0200 */
[----:B------:R-:W1:Y:S01]  /*ea30*/  LDC R18, c[0x0][0x658] ;  /* 0x00019600ff127b82 */ /* 0x000e620000000800 */
[----:B------:R-:W-:Y:S01]  /*ea40*/  I2FP.F32.U32 R0, R16 ;  /* 0x0000001000007245 */ /* 0x000fe20000201000 */
[----:B------:R-:W-:Y:S01]  /*ea50*/  IMAD.IADD R3, R3, 0x1, R5 ;  /* 0x0000000103037824 */ /* 0x000fe200078e0205 */
[----:B0-----:R-:W-:Y:S01]  /*ea60*/  ISETP.NE.U32.AND P0, PT, R20, RZ, PT ;  /* 0x000000ff1400720c */ /* 0x001fe20003f05070 */
[----:B------:R-:W-:Y:S02]  /*ea70*/  IMAD.MOV.U32 R5, RZ, RZ, -0x1 ;  /* 0xffffffffff057424 */ /* 0x000fe400078e00ff */
[----:B------:R-:W-:Y:S02]  /*ea80*/  FMUL R0, R0, UR6 ;  /* 0x0000000600007c20 */ /* 0x000fe40008400000 */
[----:B------:R-:W0:Y:S01]  /*ea90*/  LDC R13, c[0x0][0x148] ;  /* 0x00005200ff0d7b82 */ /* 0x000e220000000800 */
[----:B--2---:R-:W-:Y:S01]  /*eaa0*/  SHF.R.U64 R10, R2, R4, R3 ;  /* 0x00000004020a7219 */ /* 0x004fe20000001203 */
[----:B------:R2:W0:Y:S01]  /*eab0*/  F2I.U32.TRUNC.NTZ R12, R0 ;  /* 0x00000000000c7305 */ /* 0x000422000020f000 */
[----:B------:R-:W-:-:S02]  /*eac0*/  ISETP.NE.AND.EX P0, PT, R21, RZ, PT, P0 ;  /* 0x000000ff1500720c */ /* 0x000fc40003f05300 */
[----:B------:R-:W-:-:S03]  /*ead0*/  SHF.R.U32.HI R3, RZ, R4, R3 ;  /* 0x00000004ff037219 */ /* 0x000fc60000011603 */
[----:B------:R-:W0:Y:S01]  /*eae0*/  LDC R14, c[0x0][0x600] ;  /* 0x00018000ff0e7b82 */ /* 0x000e220000000800 */
[-CC-:B-----5:R-:W-:Y:S02]  /*eaf0*/  SHF.R.U64 R8, R10, R6.reuse, R3.reuse ;  /* 0x000000060a087219 */ /* 0x1a0fe40000001203 */
[----:B------:R-:W-:-:S05]  /*eb00*/  SHF.R.U32.HI R3, RZ, R6, R3 ;  /* 0x00000006ff037219 */ /* 0x000fca0000011603 */
[----:B------:R-:W0:Y:S01]  /*eb10*/  LDC R19, c[0x0][0x648] ;  /* 0x00019200ff137b82 */ /* 0x000e220000000800 */
[-CC-:B-1----:R-:W-:Y:S02]  /*eb20*/  SHF.R.U64 R11, R8, R18.reuse, R3.reuse ;  /* 0x00000012080b7219 */ /* 0x182fe40000001203 */
[-C--:B------:R-:W-:Y:S02]  /*eb30*/  SHF.L.U32 R5, R5, R18.reuse, RZ ;  /* 0x0000001205057219 */ /* 0x080fe400000006ff */
[-C--:B------:R-:W-:Y:S01]  /*eb40*/  SHF.R.U32.HI R3, RZ, R18.reuse, R3 ;  /* 0x00000012ff037219 */ /* 0x080fe20000011603 */
[----:B------:R-:W-:Y:S01]  /*eb50*/  IMAD.MOV.U32 R2, RZ, RZ, R11 ;  /* 0x000000ffff027224 */ /* 0x000fe200078e000b */
[----:B------:R-:W-:Y:S01]  /*eb60*/  SHF.L.U32 R34, R7, R18, RZ ;  /* 0x0000001207227219 */ /* 0x000fe200000006ff */
[----:B------:R-:W1:Y:S01]  /*eb70*/  LDC R22, c[0x0][0x638] ;  /* 0x00018e00ff167b82 */ /* 0x000e620000000800 */
[----:B------:R-:W-:-:S07]  /*eb80*/  LOP3.LUT R17, RZ, R5, RZ, 0x33, !PT ;  /* 0x00000005ff117212 */ /* 0x000fce00078e33ff */
[----:B------:R-:W0:Y:S01]  /*eb90*/  LDC R23, c[0x0][0x610] ;  /* 0x00018400ff177b82 */ /* 0x000e220000000800 */
[----:B--2---:R-:W-:Y:S05]  /*eba0*/  @!P0 BRA `(.L_x_299) ;  /* 0x0000000000288947 */ /* 0x004fea0003800000 */
[----:B------:R-:W2:Y:S02]  /*ebb0*/  LDC R0, c[0x0][0x64c] ;  /* 0x00019300ff007b82 */ /* 0x000ea40000000800 */
[----:B--2---:R-:W-:-:S05]  /*ebc0*/  IADD3 R7, P0, R11, R0, RZ ;  /* 0x000000000b077210 */ /* 0x004fca0007f1e0ff */
        /* <DEDUP_REMOVED lines=8> */
.L_x_299:
[----:B0-----:R-:W-:Y:S01]  /*ec50*/  SHF.R.U64 R0, R2, R19, R3 ;  /* 0x0000001302007219 */ /* 0x001fe20000001203 */
[----:B------:R-:W-:Y:S01]  /*ec60*/  VIADD R3, R14, 0xffffffff ;  /* 0xffffffff0e037836 */ /* 0x000fe20000000000 */
[----:B------:R-:W-:Y:S01]  /*ec70*/  LOP3.LUT R5, R8, R17, RZ, 0xc0, !PT ;  /* 0x0000001108057212 */ /* 0x000fe200078ec0ff */
[----:B------:R-:W-:Y:S01]  /*ec80*/  IMAD.MOV R12, RZ, RZ, -R12 ;  /* 0x000000ffff0c7224 */ /* 0x000fe200078e0a0c */
[----:B------:R-:W-:Y:S01]  /*ec90*/  R2UR UR23, R24 ;  /* 0x00000000181772ca */ /* 0x000fe200000e0000 */
[----:B------:R-:W-:Y:S01]  /*eca0*/  IMAD.MOV R2, RZ, RZ, -R0 ;  /* 0x000000ffff027224 */ /* 0x000fe200078e0a00 */
[----:B------:R-:W-:Y:S01]  /*ecb0*/  LOP3.LUT R3, R10, R3, RZ, 0xc0, !PT ;  /* 0x000000030a037212 */ /* 0x000fe200078ec0ff */
[----:B------:R-:W-:Y:S02]  /*ecc0*/  IMAD R34, R34, R0, R5 ;  /* 0x0000000022227224 */ /* 0x000fe400078e0205 */
[----:B------:R-:W-:Y:S02]  /*ecd0*/  @P2 IMAD R15, R13, R12, R16 ;  /* 0x0000000c0d0f2224 */ /* 0x000fe400078e0210 */
[----:B-1----:R-:W-:-:S02]  /*ece0*/  IMAD R0, R2, R22, R11 ;  /* 0x0000001602007224 */ /* 0x002fc400078e020b */
[----:B------:R-:W-:Y:S02]  /*ecf0*/  IMAD R34, R34, R23, R15 ;  /* 0x0000001722227224 */ /* 0x000fe400078e020f */
[----:B------:R-:W-:Y:S02]  /*ed00*/  IMAD R3, R0, R14, R3 ;  /* 0x0000000e00037224 */ /* 0x000fe400078e0203 */
[----:B------:R-:W-:-:S03]  /*ed10*/  IMAD.MOV.U32 R0, RZ, RZ, 0x1 ;  /* 0x00000001ff007424 */ /* 0x000fc600078e00ff */
[----:B------:R-:W-:Y:S02]  /*ed20*/  SEL R2, R3, R34, !P2 ;  /* 0x0000002203027207 */ /* 0x000fe40005000000 */
[----:B------:R-:W-:-:S03]  /*ed30*/  SEL R34, R34, R3, !P2 ;  /* 0x0000000322227207 */ /* 0x000fc60005000000 */
[----:B------:R2:W-:Y:S04]  /*ed40*/  STL [R1+0x88], R2 ;  /* 0x0000880201007387 */ /* 0x0005e80000100800 */
.L_x_297:
[----:B------:R0:W-:Y:S01]  /*ed50*/  STL [R1+0x8c], R34 ;  /* 0x00008c2201007387 */ /* 0x0001e20000100800 */
[----:B------:R-:W-:-:S13]  /*ed60*/  LOP3.LUT P0, RZ, R0, 0xff, RZ, 0xc0, !PT ;  /* 0x000000ff00ff7812 */ /* 0x000fda000780c0ff */
[----:B0-----:R-:W-:Y:S05]  /*ed70*/  @P0 BRA `(.L_x_300) ;  /* 0xffffff2400d80947 */ /* 0x001fea000383ffff */
[----:B------:R-:W-:Y:S05]  /*ed80*/  EXIT ;  /* 0x000000000000794d */ /* 0x000fea0003800000 */
.L_x_8:
[----:B------:R-:W2:Y:S01]  /*ed90*/  LDL R22, [R1+0x84] ;  /* 0x0000840001167983 */ /* 0x000ea20000100800 */
[----:B------:R-:W-:-:S03]  /*eda0*/  ULDC.64 UR4, c[0x0][0x650] ;  /* 0x0001940000047ab9 */ /* 0x000fc60000000a00 */
[----:B0-----:R-:W3:Y:S01]  /*edb0*/  LDL R23, [R1+0x80] ;  /* 0x0000800001177983 */ /* 0x001ee20000100800 */
[----:B------:R-:W-:Y:S01]  /*edc0*/  PRMT R4, RZ, 0x7610, R4 ;  /* 0x00007610ff047816 */ /* 0x000fe20000000004 */
[----:B------:R-:W-:Y:S02]  /*edd0*/  IMAD.MOV.U32 R5, RZ, RZ, -0x1 ;  /* 0xffffffffff057424 */ /* 0x000fe400078e00ff */
[----:B------:R-:W-:Y:S02]  /*ede0*/  IMAD.MOV.U32 R7, RZ, RZ, -0x1 ;  /* 0xffffffffff077424 */ /* 0x000fe400078e00ff */
[----:B------:R-:W-:Y:S01]  /*edf0*/  IMAD.MOV.U32 R6, RZ, RZ, -0x1 ;  /* 0xffffffffff067424 */ /* 0x000fe200078e00ff */
[----:B--2---:R-:W-:-:S04]  /*ee00*/  ISETP.GE.U32.AND P0, PT, R22, UR4, PT ;  /* 0x0000000416007c0c */ /* 0x004fc8000bf06070 */
[----:B---3--:R-:W-:-:S13]  /*ee10*/  ISETP.GE.U32.AND.EX P0, PT, R23, UR5, PT, P0 ;  /* 0x0000000517007c0c */ /* 0x008fda000bf06100 */
[----:B------:R-:W-:Y:S05]  /*ee20*/  @P0 BRA `(.L_x_301) ;  /* 0x00000004002c0947 */ /* 0x000fea0003800000 */
[----:B------:R-:W0:Y:S01]  /*ee30*/  LDC.64 R14, c[0x0][0x628] ;  /* 0x00018a00ff0e7b82 */ /* 0x000e220000000a00 */
[----:B------:R-:W-:Y:S02]  /*ee40*/  IMAD.MOV.U32 R8, RZ, RZ, R22 ;  /* 0x000000ffff087224 */ /* 0x000fe400078e0016 */
[----:B------:R-:W-:-:S05]  /*ee50*/  IMAD.MOV.U32 R9, RZ, RZ, R23 ;  /* 0x000000ffff097224 */ /* 0x000fca00078e0017 */
[----:B------:R-:W1:Y:S08]  /*ee60*/  LDC R10, c[0x0][0x630] ;  /* 0x00018c00ff0a7b82 */ /* 0x000e700000000800 */
[----:B------:R-:W2:Y:S01]  /*ee70*/  LDC.64 R16, c[0x0][0x620] ;  /* 0x00018800ff107b82 */ /* 0x000ea20000000a00 */
[----:B0-----:R-:W-:-:S04]  /*ee80*/  ISETP.NE.U32.AND P0, PT, R14, RZ, PT ;  /* 0x000000ff0e00720c */ /* 0x001fc80003f05070 */
[----:B------:R-:W-:-:S13]  /*ee90*/  ISETP.NE.AND.EX P0, PT, R15, RZ, PT, P0 ;  /* 0x000000ff0f00720c */ /* 0x000fda0003f05300 */
[----:B-12---:R-:W-:Y:S05]  /*eea0*/  @!P0 BRA `(.L_x_302) ;  /* 0x0000000000288947 */ /* 0x006fea0003800000 */
[----:B------:R-:W0:Y:S02]  /*eeb0*/  LDC R4, c[0x0][0x634] ;  /* 0x00018d00ff047b82 */ /* 0x000e240000000800 */
[----:B0-----:R-:W-:-:S05]  /*eec0*/  IADD3 R9, P0, R22, R4, RZ ;  /* 0x0000000416097210 */ /* 0x001fca0007f1e0ff */
        /* <DEDUP_REMOVED lines=8> */
.L_x_302:
[----:B------:R-:W0:Y:S01]  /*ef50*/  LDC.64 R20, c[0x0][0x640] ;  /* 0x00019000ff147b82 */ /* 0x000e220000000a00 */
[-CC-:B------:R-:W-:Y:S02]  /*ef60*/  SHF.R.U64 R14, R8, R10.reuse, R9.reuse ;  /* 0x0000000a080e7219 */ /* 0x180fe40000001209 */
[----:B------:R-:W-:Y:S02]  /*ef70*/  SHF.R.U32.HI R4, RZ, R10, R9 ;  /* 0x0000000aff047219 */ /* 0x000fe40000011609 */
[----:B------:R-:W-:-:S03]  /*ef80*/  IADD3 R7, P0, RZ, -R14, RZ ;  /* 0x8000000eff077210 */ /* 0x000fc60007f1e0ff */
[----:B------:R-:W1:Y:S02]  /*ef90*/  LDC R8, c[0x0][0x618] ;  /* 0x00018600ff087b82 */ /* 0x000e640000000800 */
[----:B------:R-:W-:Y:S02]  /*efa0*/  IMAD.X R5, RZ, RZ, ~R4, P0 ;  /* 0x000000ffff057224 */ /* 0x000fe400000e0e04 */
[----:B------:R-:W-:Y:S02]  /*efb0*/  IMAD.MOV.U32 R4, RZ, RZ, R22 ;  /* 0x000000ffff047224 */ /* 0x000fe400078e0016 */
[-C--:B------:R-:W-:Y:S02]  /*efc0*/  IMAD R6, R5, R16.reuse, RZ ;  /* 0x0000001005067224 */ /* 0x080fe400078e02ff */
[----:B------:R-:W2:Y:S01]  /*efd0*/  LDC R18, c[0x0][0x608] ;  /* 0x00018200ff127b82 */ /* 0x000ea20000000800 */
[----:B------:R-:W-:Y:S02]  /*efe0*/  IMAD.MOV.U32 R5, RZ, RZ, R23 ;  /* 0x000000ffff057224 */ /* 0x000fe400078e0017 */
[----:B------:R-:W-:-:S05]  /*eff0*/  IMAD.WIDE.U32 R4, R7, R16, R4 ;  /* 0x0000001007047225 */ /* 0x000fca00078e0004 */
[----:B------:R-:W3:Y:S01]  /*f000*/  LDC R19, c[0x0][0x658] ;  /* 0x00019600ff137b82 */ /* 0x000ee20000000800 */
[----:B------:R-:W-:Y:S01]  /*f010*/  IMAD R7, R7, R17, R6 ;  /* 0x0000001107077224 */ /* 0x000fe200078e0206 */
[----:B0-----:R-:W-:Y:S01]  /*f020*/  ISETP.NE.U32.AND P0, PT, R20, RZ, PT ;  /* 0x000000ff1400720c */ /* 0x001fe20003f05070 */
[----:B------:R-:W-:Y:S02]  /*f030*/  IMAD.MOV.U32 R6, RZ, RZ, -0x1 ;  /* 0xffffffffff067424 */ /* 0x000fe400078e00ff */
[----:B------:R-:W-:Y:S01]  /*f040*/  IMAD.IADD R5, R5, 0x1, R7 ;  /* 0x0000000105057824 */ /* 0x000fe200078e0207 */
[----:B------:R-:W-:Y:S02]  /*f050*/  ISETP.NE.AND.EX P0, PT, R21, RZ, PT, P0 ;  /* 0x000000ff1500720c */ /* 0x000fe40003f05300 */
[----:B------:R-:W0:Y:S02]  /*f060*/  LDC R17, c[0x0][0x600] ;  /* 0x00018000ff117b82 */ /* 0x000e240000000800 */
[----:B-1----:R-:W-:-:S02]  /*f070*/  SHF.R.U64 R10, R4, R8, R5 ;  /* 0x00000008040a7219 */ /* 0x002fc40000001205 */
[----:B------:R-:W-:-:S04]  /*f080*/  SHF.R.U32.HI R5, RZ, R8, R5 ;  /* 0x00000008ff057219 */ /* 0x000fc80000011605 */
[----:B------:R-:W1:Y:S01]  /*f090*/  LDC R22, c[0x0][0x648] ;  /* 0x00019200ff167b82 */ /* 0x000e620000000800 */
[-CC-:B--2---:R-:W-:Y:S02]  /*f0a0*/  SHF.R.U64 R15, R10, R18.reuse, R5.reuse ;  /* 0x000000120a0f7219 */ /* 0x184fe40000001205 */
[----:B------:R-:W-:Y:S01]  /*f0b0*/  SHF.R.U32.HI R4, RZ, R18, R5 ;  /* 0x00000012ff047219 */ /* 0x000fe20000011605 */
[----:B------:R-:W-:-:S04]  /*f0c0*/  IMAD.MOV.U32 R18, RZ, RZ, 0x1 ;  /* 0x00000001ff127424 */ /* 0x000fc800078e00ff */
[----:B------:R-:W2:Y:S01]  /*f0d0*/  LDC R23, c[0x0][0x638] ;  /* 0x00018e00ff177b82 */ /* 0x000ea20000000800 */
[-CC-:B---3--:R-:W-:Y:S02]  /*f0e0*/  SHF.R.U64 R16, R15, R19.reuse, R4.reuse ;  /* 0x000000130f107219 */ /* 0x188fe40000001204 */
[-C--:B------:R-:W-:Y:S02]  /*f0f0*/  SHF.L.U32 R6, R6, R19.reuse, RZ ;  /* 0x0000001306067219 */ /* 0x080fe400000006ff */
[----:B------:R-:W-:Y:S01]  /*f100*/  SHF.R.U32.HI R5, RZ, R19, R4 ;  /* 0x00000013ff057219 */ /* 0x000fe20000011604 */
[----:B------:R-:W-:Y:S01]  /*f110*/  IMAD.MOV.U32 R4, RZ, RZ, R16 ;  /* 0x000000ffff047224 */ /* 0x000fe200078e0010 */
[----:B------:R-:W-:Y:S01]  /*f120*/  LOP3.LUT R24, RZ, R6, RZ, 0x33, !PT ;  /* 0x00000006ff187212 */ /* 0x000fe200078e33ff */
[----:B------:R-:W3:Y:S01]  /*f130*/  LDC R25, c[0x0][0x610] ;  /* 0x00018400ff197b82 */ /* 0x000ee20000000800 */
[----:B------:R-:W-:Y:S05]  /*f140*/  @!P0 BRA `(.L_x_303) ;  /* 0x0000000000288947 */ /* 0x000fea0003800000 */
        /* <DEDUP_REMOVED lines=10> */
.L_x_303:
[----:B-1----:R-:W-:Y:S01]  /*f1f0*/  SHF.R.U64 R4, R4, R22, R5 ;  /* 0x0000001604047219 */ /* 0x002fe20000001205 */
[----:B0-----:R-:W-:Y:S01]  /*f200*/  VIADD R7, R17, 0xffffffff ;  /* 0xffffffff11077836 */ /* 0x001fe20000000000 */
[----:B------:R-:W-:Y:S01]  /*f210*/  SHF.L.U32 R18, R18, R19, RZ ;  /* 0x0000001312127219 */ /* 0x000fe200000006ff */
[----:B------:R-:W-:Y:S01]  /*f220*/  @P2 IMAD R0, R11, R12, R2 ;  /* 0x0000000c0b002224 */ /* 0x000fe200078e0202 */
[----:B------:R-:W-:Y:S01]  /*f230*/  LOP3.LUT R3, R15, R24, RZ, 0xc0, !PT ;  /* 0x000000180f037212 */ /* 0x000fe200078ec0ff */
[----:B------:R-:W-:Y:S01]  /*f240*/  IMAD.MOV R5, RZ, RZ, -R4 ;  /* 0x000000ffff057224 */ /* 0x000fe200078e0a04 */
[----:B------:R-:W-:Y:S01]  /*f250*/  LOP3.LUT R7, R10, R7, RZ, 0xc0, !PT ;  /* 0x000000070a077212 */ /* 0x000fe200078ec0ff */
[----:B------:R-:W-:Y:S02]  /*f260*/  IMAD.MOV.U32 R6, RZ, RZ, R14 ;  /* 0x000000ffff067224 */ /* 0x000fe400078e000e */
[----:B------:R-:W-:Y:S02]  /*f270*/  IMAD R3, R18, R4, R3 ;  /* 0x0000000412037224 */ /* 0x000fe400078e0203 */
[----:B--2---:R-:W-:-:S02]  /*f280*/  IMAD R2, R5, R23, R16 ;  /* 0x0000001705027224 */ /* 0x004fc400078e0210 */
[----:B---3--:R-:W-:Y:S02]  /*f290*/  IMAD R0, R3, R25, R0 ;  /* 0x0000001903007224 */ /* 0x008fe400078e0200 */
[----:B------:R-:W-:Y:S02]  /*f2a0*/  IMAD R5, R2, R17, R7 ;  /* 0x0000001102057224 */ /* 0x000fe400078e0207 */
[----:B------:R-:W-:-:S03]  /*f2b0*/  IMAD.MOV.U32 R4, RZ, RZ, 0x1 ;  /* 0x00000001ff047424 */ /* 0x000fc600078e00ff */
[----:B------:R-:W-:Y:S02]  /*f2c0*/  SEL R7, R5, R0, !P2 ;  /* 0x0000000005077207 */ /* 0x000fe40005000000 */
[----:B------:R-:W-:-:S07]  /*f2d0*/  SEL R5, R0, R5, !P2 ;  /* 0x0000000500057207 */ /* 0x000fce0005000000 */
.L_x_301:
[----:B------:R-:W-:-:S08]  /*f2e0*/  NOP ;  /* 0x0000000000007918 */ /* 0x000fd00000000000 */
[----:B------:R-:W0:-:S00]  /*f2f0*/  USETMAXREG.DEALLOC.CTAPOOL 0x28 ;  /* 0x00000028000079c8 */ /* 0x000e0000080e0500 */
[----:B------:R-:W-:-:S13]  /*f300*/  ISETP.NE.AND P0, PT, RZ, UR8, PT ;  /* 0x00000008ff007c0c */ /* 0x000fda000bf05270 */
[----:B------:R-:W-:Y:S05]  /*f310*/  @P0 EXIT ;  /* 0x000000000000094d */ /* 0x000fea0003800000 */
[----:B0-----:R-:W-:Y:S01]  /*f320*/  LOP3.LUT P0, RZ, R4, 0xff, RZ, 0xc0, !PT ;  /* 0x000000ff04ff7812 */ /* 0x001fe2000780c0ff */
[----:B------:R-:W-:Y:S02]  /*f330*/  IMAD.MOV.U32 R0, RZ, RZ, 0x1 ;  /* 0x00000001ff007424 */ /* 0x000fe400078e00ff */
[----:B------:R-:W-:-:S10]  /*f340*/  IMAD.MOV.U32 R8, RZ, RZ, RZ ;  /* 0x000000ffff087224 */ /* 0x000fd400078e00ff */
[----:B------:R-:W-:Y:S05]  /*f350*/  @!P0 BRA `(.L_x_304) ;  /* 0x0000000c009c8947 */ /* 0x000fea0003800000 */
[----:B------:R-:W0:Y:S01]  /*f360*/  S2UR UR8, SR_CgaCtaId ;  /* 0x00000000000879c3 */ /* 0x000e220000008800 */
[----:B------:R-:W-:Y:S01]  /*f370*/  ULDC UR4, c[0x0][0x28c] ;  /* 0x0000a30000047ab9 */ /* 0x000fe20000000800 */
[----:B------:R-:W-:Y:S01]  /*f380*/  ULDC UR5, c[0x0][0x600] ;  /* 0x0001800000057ab9 */ /* 0x000fe20000000800 */
[----:B------:R-:W-:Y:S01]  /*f390*/  UIADD3 UR14, UR4, 0x1f, URZ ;  /* 0x0000001f040e7890 */ /* 0x000fe2000fffe03f */
[----:B------:R-:W-:Y:S01]  /*f3a0*/  BSSY B0, `(.L_x_304) ;  /* 0x00000e2000007945 */ /* 0x000fe20003800000 */
[----:B------:R-:W-:Y:S01]  /*f3b0*/  ULDC UR11, c[0x0][0x658] ;  /* 0x00019600000b7ab9 */ /* 0x000fe20000000800 */
[----:B------:R-:W-:Y:S01]  /*f3c0*/  UMOV UR12, 0xffffffff ;  /* 0xffffffff000c7882 */ /* 0x000fe20000000000 */
[----:B------:R-:W-:Y:S01]  /*f3d0*/  UMOV UR16, 0x1 ;  /* 0x0000000100107882 */ /* 0x000fe20000000000 */
[----:B------:R-:W-:Y:S01]  /*f3e0*/  USHF.R.S32.HI UR15, URZ, 0x1f, UR14 ;  /* 0x0000001f3f0f7899 */ /* 0x000fe2000801140e */
[----:B------:R-:W-:Y:S01]  /*f3f0*/  IMAD.MOV.U32 R9, RZ, RZ, 0x1 ;  /* 0x00000001ff097424 */ /* 0x000fe200078e00ff */
[----:B------:R-:W-:Y:S01]  /*f400*/  ULDC UR9, c[0x0][0xc] ;  /* 0x0000030000097ab9 */ /* 0x000fe20000000800 */
[----:B------:R-:W-:Y:S01]  /*f410*/  UIADD3 UR4, UR5, -0x1, URZ ;  /* 0xffffffff05047890 */ /* 0x000fe2000fffe03f */
[----:B------:R-:W-:Y:S01]  /*f420*/  IMAD.MOV.U32 R0, RZ, RZ, 0x1 ;  /* 0x00000001ff007424 */ /* 0x000fe200078e00ff */
[----:B------:R-:W-:Y:S01]  /*f430*/  USHF.L.U32 UR18, UR12, UR11, URZ ;  /* 0x0000000b0c127299 */ /* 0x000fe2000800063f */
[----:B------:R-:W-:Y:S01]  /*f440*/  IMAD.MOV.U32 R8, RZ, RZ, RZ ;  /* 0x000000ffff087224 */ /* 0x000fe200078e00ff */
[----:B------:R-:W-:Y:S01]  /*f450*/  USHF.L.U32 UR5, UR16, UR11, URZ ;  /* 0x0000000b10057299 */ /* 0x000fe2000800063f */
[----:B------:R-:W-:Y:S01]  /*f460*/  ULDC UR12, c[0x0][0x10] ;  /* 0x00000400000c7ab9 */ /* 0x000fe20000000800 */
[----:B------:R-:W-:Y:S01]  /*f470*/  ULEA.HI UR15, UR15, UR14, URZ, 0x5 ;  /* 0x0000000e0f0f7291 */ /* 0x000fe2000f8f283f */
[----:B------:R-:W-:Y:S01]  /*f480*/  UMOV UR22, 0x5 ;  /* 0x0000000500167882 */ /* 0x000fe20000000000 */
[----:B------:R-:W-:-:S02]  /*f490*/  ULOP3.LUT UR29, UR13, 0x2, URZ, 0xfc, !UPT ;  /* 0x000000020d1d7892 */ /* 0x000fc4000f8efc3f */
[----:B------:R-:W-:Y:S02]  /*f4a0*/  USHF.R.S32.HI UR19, URZ, 0x5, UR15 ;  /* 0x000000053f137899 */ /* 0x000fe4000801140f */
[----:B0-----:R-:W-:Y:S02]  /*f4b0*/  ULOP3.LUT UR10, UR8, 0x1, URZ, 0xc0, !UPT ;  /* 0x00000001080a7892 */ /* 0x001fe4000f8ec03f */
[----:B------:R-:W-:Y:S02]  /*f4c0*/  USHF.R.U32.HI UR30, URZ, 0x1, UR8 ;  /* 0x000000013f1e7899 */ /* 0x000fe40008011608 */
[----:B------:R-:W-:Y:S02]  /*f4d0*/  USHF.L.U32 UR6, UR8, 0x7, URZ ;  /* 0x0000000708067899 */ /* 0x000fe4000800063f */
[----:B------:R-:W-:Y:S02]  /*f4e0*/  USHF.L.U32 UR7, UR8, 0xc, URZ ;  /* 0x0000000c08077899 */ /* 0x000fe4000800063f */
[----:B------:R-:W-:-:S02]  /*f4f0*/  ULOP3.LUT UR8, UR8, 0xfffffffe, URZ, 0xc0, !UPT ;  /* 0xfffffffe08087892 */ /* 0x000fc4000f8ec03f */
[----:B------:R-:W-:Y:S02]  /*f500*/  UISETP.GT.U32.AND UP0, UPT, UR10, 0xffff, UPT ;  /* 0x0000ffff0a00788c */ /* 0x000fe4000bf04070 */
[----:B------:R-:W-:Y:S02]  /*f510*/  USHF.L.U32 UR20, UR16, UR8, URZ ;  /* 0x0000000810147299 */ /* 0x000fe4000800063f */
[----:B------:R-:W-:Y:S02]  /*f520*/  ULOP3.LUT UR11, UR8, 0x1, URZ, 0xfc, !UPT ;  /* 0x00000001080b7892 */ /* 0x000fe4000f8efc3f */
[----:B------:R-:W-:Y:S02]  /*f530*/  UIMAD.WIDE.U32 UR8, UR9, UR12, URZ ;  /* 0x0000000c090872a5 */ /* 0x000fe4000f8e003f */
[----:B------:R-:W-:Y:S01]  /*f540*/  USEL UR10, UR10, 0xffff, !UP0 ;  /* 0x0000ffff0a0a7887 */ /* 0x000fe2000c000000 */
[----:B------:R-:W-:Y:S01]  /*f550*/  ULDC UR12, c[0x0][0x14] ;  /* 0x00000500000c7ab9 */ /* 0x000fe20000000800 */
[----:B------:R-:W-:-:S02]  /*f560*/  USHF.L.U32 UR11, UR16, UR11, URZ ;  /* 0x0000000b100b7299 */ /* 0x000fc4000800063f */
[----:B------:R-:W-:Y:S02]  /*f570*/  UIMAD.WIDE.U32 UR24, UR8, UR12, URZ ;  /* 0x0000000c081872a5 */ /* 0x000fe4000f8e003f */
[----:B------:R-:W-:Y:S02]  /*f580*/  UIMAD UR21, UR9, UR12, URZ ;  /* 0x0000000c091572a4 */ /* 0x000fe4000f8e023f */
[----:B------:R-:W-:Y:S02]  /*f590*/  ULOP3.LUT UR10, UR10, 0xffff, URZ, 0xc0, !UPT ;  /* 0x0000ffff0a0a7892 */ /* 0x000fe4000f8ec03f */
[----:B------:R-:W-:Y:S02]  /*f5a0*/  ULOP3.LUT UR6, UR6, 0x80, URZ, 0xc0, !UPT ;  /* 0x0000008006067892 */ /* 0x000fe4000f8ec03f */
[----:B------:R-:W-:Y:S02]  /*f5b0*/  ULOP3.LUT UR7, UR7, 0x1000, URZ, 0xc0, !UPT ;  /* 0x0000100007077892 */ /* 0x000fe4000f8ec03f */
[----:B------:R-:W-:-:S02]  /*f5c0*/  ULOP3.LUT UR18, URZ, UR18, URZ, 0x33, !UPT ;  /* 0x000000123f127292 */ /* 0x000fc4000f8e333f */
[----:B------:R-:W-:Y:S02]  /*f5d0*/  ULOP3.LUT UR20, UR20, UR11, URZ, 0xfc, !UPT ;  /* 0x0000000b14147292 */ /* 0x000fe4000f8efc3f */
[----:B------:R-:W-:Y:S02]  /*f5e0*/  UIADD3 UR21, UR25, UR21, URZ ;  /* 0x0000001519157290 */ /* 0x000fe4000fffe03f */
[----:B------:R-:W-:Y:S02]  /*f5f0*/  USHF.L.U32 UR22, UR22, UR10, URZ ;  /* 0x0000000a16167299 */ /* 0x000fe4000800063f */
[----:B------:R-:W-:Y:S01]  /*f600*/  UIADD3 UR31, UR19, 0x1, URZ ;  /* 0x00000001131f7890 */ /* 0x000fe2000fffe03f */
[----:B------:R-:W-:-:S11]  /*f610*/  ULDC.64 UR32, c[0x0][0x198] ;  /* 0x0000660000207ab9 */ /* 0x000fd60000000a00 */
.L_x_315:
[----:B------:R-:W-:-:S03]  /*f620*/  UMOV UR8, 0xffffffff ;  /* 0xffffffff00087882 */ /* 0x000fc60000000000 */
[----:B------:R-:W-:Y:S05]  /*f630*/  BRA.DIV UR8, `(.L_x_305) ;  /* 0x0000001608d87947 */ /* 0x000fea000b800000 */
[----:B------:R-:W-:-:S13]  /*f640*/  ELECT P0, URZ, PT ;  /* 0x00000000003f782f */ /* 0x000fda0003800000 */
.L_x_340:
[----:B------:R-:W0:Y:S01]  /*f650*/  LDC R2, c[0x0][0x28c] ;  /* 0x0000a300ff027b82 */ /* 0x000e220000000800 */
[----:B------:R-:W-:Y:S01]  /*f660*/  BSSY B1, `(.L_x_306) ;  /* 0x000003d000017945 */ /* 0x000fe20003800000 */
[----:B0-----:R-:W-:-:S13]  /*f670*/  ISETP.LT.OR P0, PT, R2, 0x1, !P0 ;  /* 0x000000010200780c */ /* 0x001fda0004701670 */
[----:B------:R-:W-:Y:S05]  /*f680*/  @P0 BRA `(.L_x_307) ;  /* 0x0000000000e80947 */ /* 0x000fea0003800000 */
[----:B------:R-:W-:Y:S01]  /*f690*/  LEA R5, R5, UR30, 0x1 ;  /* 0x0000001e05057c11 */ /* 0x000fe2000f8e08ff */
[----:B------:R-:W-:Y:S01]  /*f6a0*/  IMAD.MOV.U32 R13, RZ, RZ, RZ ;  /* 0x000000ffff0d7224 */ /* 0x000fe200078e00ff */
[----:B------:R-:W-:Y:S01]  /*f6b0*/  LEA R7, R7, UR6, 0x8 ;  /* 0x0000000607077c11 */ /* 0x000fe2000f8e40ff */
[----:B------:R-:W-:Y:S02]  /*f6c0*/  IMAD.U32 R14, RZ, RZ, UR31 ;  /* 0x0000001fff0e7e24 */ /* 0x000fe4000f8e00ff */
[----:B------:R-:W-:Y:S02]  /*f6d0*/  IMAD.MOV.U32 R2, RZ, RZ, R0 ;  /* 0x000000ffff027224 */ /* 0x000fe400078e0000 */
[----:B------:R-:W-:Y:S02]  /*f6e0*/  IMAD.MOV.U32 R3, RZ, RZ, R8 ;  /* 0x000000ffff037224 */ /* 0x000fe400078e0008 */
[----:B------:R-:W-:-:S07]  /*f6f0*/  IMAD.SHL.U32 R10, R5, 0x40, RZ ;  /* 0x00000040050a7824 */ /* 0x000fce00078e00ff */
.L_x_310:
[----:B------:R-:W0:Y:S01]  /*f700*/  S2R R5, SR_CgaCtaId ;  /* 0x0000000000057919 */ /* 0x000e220000008800 */
[----:B------:R-:W-:Y:S01]  /*f710*/  MOV R4, 0x400 ;  /* 0x0000040000047802 */ /* 0x000fe20000000f00 */
[----:B------:R-:W1:Y:S03]  /*f720*/  S2R R15, SR_TID.X ;  /* 0x00000000000f7919 */ /* 0x000e660000002100 */
[----:B0-----:R-:W-:Y:S02]  /*f730*/  LEA R12, R5, R4, 0x18 ;  /* 0x00000004050c7211 */ /* 0x001fe400078ec0ff */
[----:B------:R-:W-:Y:S02]  /*f740*/  SHF.L.U32 R4, R2, 0x1f, RZ ;  /* 0x0000001f02047819 */ /* 0x000fe400000006ff */
[----:B-1----:R-:W-:Y:S01]  /*f750*/  LOP3.LUT P1, RZ, R15, 0x7f, RZ, 0xc0, !PT ;  /* 0x0000007f0fff7812 */ /* 0x002fe2000782c0ff */
[----:B------:R-:W-:-:S04]  /*f760*/  IMAD R11, R3, 0x8, R12 ;  /* 0x00000008030b7824 */ /* 0x000fc800078e020c */
[----:B------:R-:W0:Y:S08]  /*f770*/  SYNCS.PHASECHK.TRANS64.TRYWAIT P0, [R11+URZ+0x90], R4 ;  /* 0x000090040b0075a7 */ /* 0x000e30000800017f */
[----:B------:R-:W1:Y:S01]  /*f780*/  @!P1 LDC R5, c[0x0][0x500] ;  /* 0x00014000ff059b82 */ /* 0x000e620000000800 */
[----:B0-----:R-:W-:Y:S05]  /*f790*/  @!P0 BRA `(.L_x_308) ;  /* 0x0000001400a08947 */ /* 0x001fea0003800000 */
.L_x_341:
[----:B------:R-:W-:Y:S01]  /*f7a0*/  UPRMT UR8, UR29, 0x9910, URZ ;  /* 0x000099101d087896 */ /* 0x000fe2000800003f */
[----:B-1----:R1:W-:Y:S03]  /*f7b0*/  @!P1 SYNCS.ARRIVE.TRANS64 RZ, [R11+URZ], R5 ;  /* 0x000000050bff99a7 */ /* 0x0023e6000800003f */
[----:B------:R-:W-:-:S06]  /*f7c0*/  UISETP.NE.AND UP0, UPT, UR8, 0x2, UPT ;  /* 0x000000020800788c */ /* 0x000fcc000bf05270 */
[----:B------:R-:W-:-:S13]  /*f7d0*/  PLOP3.LUT P0, PT, PT, PT, UP0, 0x80, 0x0 ;  /* 0x000000000000781c */ /* 0x000fda0003f0f008 */
[----:B-1----:R-:W-:Y:S05]  /*f7e0*/  @P0 BRA `(.L_x_309) ;  /* 0x0000000000040947 */ /* 0x002fea0003800000 */
[----:B------:R-:W-:Y:S01]  /*f7f0*/  BPT.TRAP 0x1 ;  /* 0x000000040000795c */ /* 0x000fe20000300000 */
.L_x_309:
[C---:B0-----:R-:W-:Y:S01]  /*f800*/  LEA R4, R3.reuse, UR30, 0x1 ;  /* 0x0000001e03047c11 */ /* 0x041fe2000f8e08ff */
[----:B------:R-:W-:Y:S01]  /*f810*/  VIADD R14, R14, 0xffffffff ;  /* 0xffffffff0e0e7836 */ /* 0x000fe20000000000 */
[----:B------:R-:W-:Y:S01]  /*f820*/  R2UR UR11, R3 ;  /* 0x00000000030b72ca */ /* 0x000fe200000e0000 */
[----:B------:R-:W-:Y:S01]  /*f830*/  UIADD3 UR14, UP0, UR32, 0xf0, URZ ;  /* 0x000000f0200e7890 */ /* 0x000fe2000ff1e03f */
[----:B------:R-:W-:Y:S01]  /*f840*/  R2UR UR26, R12 ;  /* 0x000000000c1a72ca */ /* 0x000fe200000e0000 */
[----:B------:R-:W-:Y:S01]  /*f850*/  IMAD.U32 R4, R4, 0x800, R12 ;  /* 0x0000080004047824 */ /* 0x000fe200078e000c */
[----:B------:R-:W-:Y:S01]  /*f860*/  R2UR UR27, R10 ;  /* 0x000000000a1b72ca */ /* 0x000fe200000e0000 */
[----:B------:R-:W-:Y:S01]  /*f870*/  UIADD3 UR34, UP1, UR32, 0x1f0, URZ ;  /* 0x000001f020227890 */ /* 0x000fe2000ff3e03f */
[----:B------:R-:W-:Y:S01]  /*f880*/  R2UR UR9, R11 ;  /* 0x000000000b0972ca */ /* 0x000fe200000e0000 */
[----:B------:R-:W-:Y:S01]  /*f890*/  UIADD3.X UR15, URZ, UR33, URZ, UP0, !UPT ;  /* 0x000000213f0f7290 */ /* 0x000fe200087fe43f */
[----:B------:R-:W-:Y:S01]  /*f8a0*/  R2UR UR8, R4 ;  /* 0x00000000040872ca */ /* 0x000fe200000e0000 */
[----:B------:R-:W-:Y:S01]  /*f8b0*/  UPRMT UR23, URZ, 0x5410, UR22 ;  /* 0x000054103f177896 */ /* 0x000fe20008000016 */
[----:B------:R-:W-:Y:S01]  /*f8c0*/  R2UR UR10, R13 ;  /* 0x000000000d0a72ca */ /* 0x000fe200000e0000 */
[----:B------:R-:W-:Y:S01]  /*f8d0*/  VIADD R3, R3, 0x1 ;  /* 0x0000000103037836 */ /* 0x000fe20000000000 */
[----:B------:R-:W-:Y:S01]  /*f8e0*/  R2UR UR12, R6 ;  /* 0x00000000060c72ca */ /* 0x000fe200000e0000 */
[----:B------:R-:W-:Y:S01]  /*f8f0*/  ULEA UR11, UR11, UR7, 0xd ;  /* 0x000000070b0b7291 */ /* 0x000fe2000f8e683f */
[----:B------:R-:W-:Y:S01]  /*f900*/  R2UR UR28, R7 ;  /* 0x00000000071c72ca */ /* 0x000fe200000e0000 */
[----:B------:R-:W-:Y:S01]  /*f910*/  UPRMT UR36, URZ, 0x5410, UR20 ;  /* 0x000054103f247896 */ /* 0x000fe20008000014 */
[----:B------:R-:W-:Y:S01]  /*f920*/  ISETP.GT.AND P1, PT, R14, 0x1, PT ;  /* 0x000000010e00780c */ /* 0x000fe20003f24270 */
[----:B------:R-:W-:Y:S01]  /*f930*/  UIADD3 UR26, UR26, 0x12200, UR11 ;  /* 0x000122001a1a7890 */ /* 0x000fe2000fffe00b */
[----:B------:R-:W-:Y:S01]  /*f940*/  ISETP.NE.AND P0, PT, R3, 0x12, PT ;  /* 0x000000120300780c */ /* 0x000fe20003f05270 */
[----:B------:R-:W-:Y:S01]  /*f950*/  UIADD3.X UR35, URZ, UR33, URZ, UP1, !UPT ;  /* 0x000000213f237290 */ /* 0x000fe20008ffe43f */
[----:B------:R-:W-:Y:S01]  /*f960*/  VIADD R13, R13, 0x20 ;  /* 0x000000200d0d7836 */ /* 0x000fe20000000000 */
[----:B------:R-:W-:Y:S01]  /*f970*/  UIADD3 UR8, UR8, 0x200, URZ ;  /* 0x0000020008087890 */ /* 0x000fe2000fffe03f */
[----:B------:R-:W-:Y:S01]  /*f980*/  SEL R5, RZ, 0x1, P0 ;  /* 0x00000001ff057807 */ /* 0x000fe20000000000 */
[----:B------:R-:W-:Y:S01]  /*f990*/  UMOV UR16, 0x0 ;  /* 0x0000000000107882 */ /* 0x000fe20000000000 */
[----:B------:R-:W-:Y:S01]  /*f9a0*/  UMOV UR17, 0x10000000 ;  /* 0x1000000000117882 */ /* 0x000fe20000000000 */
[----:B------:R-:W-:Y:S01]  /*f9b0*/  UMOV UR11, UR27 ;  /* 0x0000001b000b7c82 */ /* 0x000fe20008000000 */
[----:B------:R-:W-:-:S02]  /*f9c0*/  LOP3.LUT R2, R2, R5, RZ, 0x3c, !PT ;  /* 0x0000000502027212 */ /* 0x000fc400078e3cff */
[----:B------:R-:W-:Y:S02]  /*f9d0*/  SEL R3, R3, RZ, P0 ;  /* 0x000000ff03037207 */ /* 0x000fe40000000000 */
[----:B------:R0:W-:Y:S02]  /*f9e0*/  UTMALDG.3D.MULTICAST [UR8], [UR14], UR23, desc[UR16] ;  /* 0x000010080e0073b4 */ /* 0x0001e40008011817 */
[----:B0-----:R-:W-:Y:S01]  /*f9f0*/  UMOV UR8, UR26 ;  /* 0x0000001a00087c82 */ /* 0x001fe20008000000 */
[----:B------:R-:W-:Y:S02]  /*fa00*/  UMOV UR11, UR28 ;  /* 0x0000001c000b7c82 */ /* 0x000fe40008000000 */
[----:B------:R0:W-:Y:S02]  /*fa10*/  UTMALDG.3D.MULTICAST [UR8], [UR34], UR36, desc[UR16] ;  /* 0x00001008220073b4 */ /* 0x0001e40008011824 */
[----:B0-----:R-:W-:Y:S05]  /*fa20*/  @P1 BRA `(.L_x_310) ;  /* 0xfffffffc00341947 */ /* 0x001fea000383ffff */
.L_x_307:
[----:B------:R-:W-:Y:S05]  /*fa30*/  BSYNC B1 ;  /* 0x0000000000017941 */ /* 0x000fea0003800000 */
.L_x_306:
[----:B------:R-:W2:Y:S01]  /*fa40*/  LDL.LU R15, [R1+0x80] ;  /* 0x00008000010f7983 */ /* 0x000ea20000300800 */
[----:B------:R-:W-:Y:S01]  /*fa50*/  LOP3.LUT P1, RZ, R9, 0xff, RZ, 0xc0, !PT ;  /* 0x000000ff09ff7812 */ /* 0x000fe2000782c0ff */
[----:B------:R-:W-:Y:S01]  /*fa60*/  VIADD R8, R8, UR19 ;  /* 0x0000001308087c36 */ /* 0x000fe20008000000 */
[----:B------:R-:W-:Y:S01]  /*fa70*/  ULDC.64 UR8, c[0x0][0x650] ;  /* 0x0001940000087ab9 */ /* 0x000fe20000000a00 */
[----:B------:R-:W3:Y:S01]  /*fa80*/  LDL.LU R12, [R1+0x84] ;  /* 0x00008400010c7983 */ /* 0x000ee20000300800 */
[----:B------:R-:W-:Y:S01]  /*fa90*/  IMAD.U32 R5, RZ, RZ, UR19 ;  /* 0x00000013ff057e24 */ /* 0x000fe2000f8e00ff */
[----:B------:R-:W-:Y:S01]  /*faa0*/  UISETP.GE.U32.AND UP0, UPT, UR19, 0x12, UPT ;  /* 0x000000121300788c */ /* 0x000fe2000bf06070 */
[----:B------:R-:W-:Y:S01]  /*fab0*/  ISETP.GT.U32.AND P0, PT, R8, 0x11, PT ;  /* 0x000000110800780c */ /* 0x000fe20003f04070 */
[----:B------:R-:W-:Y:S01]  /*fac0*/  BSSY B1, `(.L_x_311) ;  /* 0x000006d000017945 */ /* 0x000fe20003800000 */
[----:B------:R-:W-:Y:S01]  /*fad0*/  IMAD.MOV.U32 R7, RZ, RZ, -0x1 ;  /* 0xffffffffff077424 */ /* 0x000fe200078e00ff */
[----:B------:R-:W-:Y:S01]  /*fae0*/  PRMT R9, RZ, 0x7610, R9 ;  /* 0x00007610ff097816 */ /* 0x000fe20000000009 */
[----:B------:R-:W-:Y:S01]  /*faf0*/  IMAD.MOV.U32 R6, RZ, RZ, -0x1 ;  /* 0xffffffffff067424 */ /* 0x000fe200078e00ff */
[----:B------:R-:W-:-:S02]  /*fb00*/  ISETP.LT.U32.AND P0, PT, R5, 0x12, P0 ;  /* 0x000000120500780c */ /* 0x000fc40000701070 */
[----:B------:R-:W0:Y:S01]  /*fb10*/  @P1 S2R R3, SR_CgaCtaId ;  /* 0x0000000000031919 */ /* 0x000e220000008800 */
[----:B------:R-:W-:Y:S02]  /*fb20*/  @P1 MOV R2, 0x400 ;  /* 0x0000040000021802 */ /* 0x000fe40000000f00 */
[----:B------:R-:W-:Y:S02]  /*fb30*/  PLOP3.LUT P3, PT, PT, PT, UP0, 0x80, 0x0 ;  /* 0x000000000000781c */ /* 0x000fe40003f6f008 */
[----:B0-----:R-:W-:Y:S01]  /*fb40*/  @P1 LEA R4, R3, R2, 0x18 ;  /* 0x0000000203041211 */ /* 0x001fe200078ec0ff */
[----:B------:R-:W-:-:S03]  /*fb50*/  IMAD.WIDE.U32 R2, R8, 0x38e38e39, RZ ;  /* 0x38e38e3908027825 */ /* 0x000fc600078e00ff */
[----:B------:R0:W-:Y:S02]  /*fb60*/  @P1 SYNCS.ARRIVE.TRANS64.A1T0 RZ, [R4+URZ+0x138], RZ ;  /* 0x000138ff04ff19a7 */ /* 0x0001e4000810003f */
[----:B------:R-:W-:Y:S02]  /*fb70*/  SHF.R.U32.HI R5, RZ, 0x2, R3 ;  /* 0x00000002ff057819 */ /* 0x000fe40000011603 */
[----:B------:R-:W-:Y:S02]  /*fb80*/  SEL R3, RZ, 0x1, !P0 ;  /* 0x00000001ff037807 */ /* 0x000fe40004000000 */
[----:B------:R-:W-:Y:S01]  /*fb90*/  PRMT R2, RZ, 0x7610, R2 ;  /* 0x00007610ff027816 */ /* 0x000fe20000000002 */
[----:B------:R-:W-:Y:S01]  /*fba0*/  IMAD R8, R5, -0x12, R8 ;  /* 0xffffffee05087824 */ /* 0x000fe200078e0208 */
[----:B------:R-:W-:-:S04]  /*fbb0*/  LOP3.LUT R0, R0, R3, RZ, 0x3c, !PT ;  /* 0x0000000300007212 */ /* 0x000fc800078e3cff */
[----:B------:R-:W-:Y:S01]  /*fbc0*/  @P3 LOP3.LUT R0, R0, 0x1, R5, 0x78, !PT ;  /* 0x0000000100003812 */ /* 0x000fe200078e7805 */
[----:B------:R-:W-:Y:S01]  /*fbd0*/  IMAD.MOV.U32 R5, RZ, RZ, -0x1 ;  /* 0xffffffffff057424 */ /* 0x000fe200078e00ff */
[----:B---3--:R-:W-:-:S04]  /*fbe0*/  IADD3 R12, P1, R12, UR24, RZ ;  /* 0x000000180c0c7c10 */ /* 0x008fc8000ff3e0ff */
[----:B--2---:R-:W-:Y:S01]  /*fbf0*/  IADD3.X R15, R15, UR21, RZ, P1, !PT ;  /* 0x000000150f0f7c10 */ /* 0x004fe20008ffe4ff */
[----:B------:R0:W-:Y:S01]  /*fc00*/  STL [R1+0x84], R12 ;  /* 0x0000840c01007387 */ /* 0x0001e20000100800 */
[----:B------:R-:W-:-:S03]  /*fc10*/  ISETP.GE.U32.AND P0, PT, R12, UR8, PT ;  /* 0x000000080c007c0c */ /* 0x000fc6000bf06070 */
[----:B------:R0:W-:Y:S01]  /*fc20*/  STL [R1+0x80], R15 ;  /* 0x0000800f01007387 */ /* 0x0001e20000100800 */
[----:B------:R-:W-:-:S13]  /*fc30*/  ISETP.GE.U32.AND.EX P0, PT, R15, UR9, PT, P0 ;  /* 0x000000090f007c0c */ /* 0x000fda000bf06100 */
[----:B0-----:R-:W-:Y:S05]  /*fc40*/  @P0 BRA `(.L_x_312) ;  /* 0x0000000400500947 */ /* 0x001fea0003800000 */
[----:B------:R-:W-:Y:S01]  /*fc50*/  ULDC.64 UR8, c[0x0][0x628] ;  /* 0x00018a0000087ab9 */ /* 0x000fe20000000a00 */
[----:B------:R-:W0:Y:S01]  /*fc60*/  S2R R11, SR_CTAID.X ;  /* 0x00000000000b7919 */ /* 0x000e220000002500 */
[----:B------:R-:W-:Y:S01]  /*fc70*/  ISETP.NE.U32.AND P0, PT, RZ, UR8, PT ;  /* 0x00000008ff007c0c */ /* 0x000fe2000bf05070 */
[----:B------:R-:W-:Y:S01]  /*fc80*/  ULDC UR11, c[0x0][0x630] ;  /* 0x00018c00000b7ab9 */ /* 0x000fe20000000800 */
[----:B------:R-:W-:Y:S01]  /*fc90*/  IMAD.MOV.U32 R2, RZ, RZ, R12 ;  /* 0x000000ffff027224 */ /* 0x000fe200078e000c */
[----:B------:R-:W1:Y:S01]  /*fca0*/  S2R R10, SR_CTAID.Y ;  /* 0x00000000000a7919 */ /* 0x000e620000002600 */
[----:B------:R-:W-:Y:S01]  /*fcb0*/  ISETP.NE.AND.EX P0, PT, RZ, UR9, PT, P0 ;  /* 0x00000009ff007c0c */ /* 0x000fe2000bf05300 */
[----:B------:R-:W-:-:S12]  /*fcc0*/  IMAD.MOV.U32 R3, RZ, RZ, R15 ;  /* 0x000000ffff037224 */ /* 0x000fd800078e000f */
[----:B------:R-:W-:Y:S05]  /*fcd0*/  @!P0 BRA `(.L_x_313) ;  /* 0x0000000000288947 */ /* 0x000fea0003800000 */
[----:B------:R-:W-:Y:S02]  /*fce0*/  ULDC UR10, c[0x0][0x634] ;  /* 0x00018d00000a7ab9 */ /* 0x000fe40000000800 */
[----:B------:R-:W-:-:S05]  /*fcf0*/  IADD3 R7, P0, R12, UR10, RZ ;  /* 0x0000000a0c077c10 */ /* 0x000fca000ff1e0ff */
[----:B------:R-:W-:-:S04]  /*fd00*/  IMAD.X R13, RZ, RZ, R15, P0 ;  /* 0x000000ffff0d7224 */ /* 0x000fc800000e060f */
[----:B------:R-:W-:-:S04]  /*fd10*/  IMAD.WIDE.U32 R4, R13, UR8, RZ ;  /* 0x000000080d047c25 */ /* 0x000fc8000f8e00ff */
[----:B------:R-:W-:-:S04]  /*fd20*/  IMAD.WIDE.U32 R4, P0, R7, UR9, R4 ;  /* 0x0000000907047c25 */ /* 0x000fc8000f800004 */
[----:B------:R-:W-:-:S04]  /*fd30*/  IMAD.WIDE.U32 R6, R7, UR8, RZ ;  /* 0x0000000807067c25 */ /* 0x000fc8000f8e00ff */
[----:B------:R-:W-:Y:S01]  /*fd40*/  IMAD.X R3, RZ, RZ, RZ, P0 ;  /* 0x000000ffff037224 */ /* 0x000fe200000e06ff */
[----:B------:R-:W-:Y:S01]  /*fd50*/  IADD3 RZ, P0, R7, R4, RZ ;  /* 0x0000000407ff7210 */ /* 0x000fe20007f1e0ff */
[----:B------:R-:W-:-:S04]  /*fd60*/  IMAD.MOV.U32 R2, RZ, RZ, R5 ;  /* 0x000000ffff027224 */ /* 0x000fc800078e0005 */
[----:B------:R-:W-:-:S08]  /*fd70*/  IMAD.WIDE.U32.X R2, R13, UR9, R2, P0 ;  /* 0x000000090d027c25 */ /* 0x000fd000080e0402 */
.L_x_313:
[--C-:B------:R-:W-:Y:S01]  /*fd80*/  SHF.R.U64 R6, R2, UR11, R3.reuse ;  /* 0x0000000b02067c19 */ /* 0x100fe20008001203 */
[----:B------:R-:W-:Y:S01]  /*fd90*/  ULDC.64 UR8, c[0x0][0x620] ;  /* 0x0001880000087ab9 */ /* 0x000fe20000000a00 */
[----:B------:R-:W-:Y:S01]  /*fda0*/  SHF.R.U32.HI R2, RZ, UR11, R3 ;  /* 0x0000000bff027c19 */ /* 0x000fe20008011603 */
[----:B------:R-:W-:Y:S01]  /*fdb0*/  IMAD.MOV.U32 R3, RZ, RZ, R15 ;  /* 0x000000ffff037224 */ /* 0x000fe200078e000f */
[----:B------:R-:W-:Y:S01]  /*fdc0*/  IADD3 R5, P0, RZ, -R6, RZ ;  /* 0x80000006ff057210 */ /* 0x000fe20007f1e0ff */
[----:B------:R-:W2:Y:S01]  /*fdd0*/  LDC R16, c[0x0][0x144] ;  /* 0x00005100ff107b82 */ /* 0x000ea20000000800 */
[----:B0-----:R-:W-:Y:S01]  /*fde0*/  I2FP.F32.U32 R7, R11 ;  /* 0x0000000b00077245 */ /* 0x001fe20000201000 */
[----:B------:R-:W-:Y:S01]  /*fdf0*/  ULDC.64 UR14, c[0x0][0x640] ;  /* 0x00019000000e7ab9 */ /* 0x000fe20000000a00 */
[----:B------:R-:W-:Y:S01]  /*fe00*/  ULDC UR10, c[0x0][0x608] ;  /* 0x00018200000a7ab9 */ /* 0x000fe20000000800 */
[----:B------:R-:W-:Y:S01]  /*fe10*/  IMAD.X R2, RZ, RZ, ~R2, P0 ;  /* 0x000000ffff027224 */ /* 0x000fe200000e0e02 */
[----:B------:R-:W-:-:S03]  /*fe20*/  ISETP.NE.U32.AND P0, PT, RZ, UR14, PT ;  /* 0x0000000eff007c0c */ /* 0x000fc6000bf05070 */
[----:B------:R-:W-:Y:S01]  /*fe30*/  IMAD R4, R2, UR8, RZ ;  /* 0x0000000802047c24 */ /* 0x000fe2000f8e02ff */
[----:B------:R-:W0:Y:S01]  /*fe40*/  LDC R13, c[0x0][0x148] ;  /* 0x00005200ff0d7b82 */ /* 0x000e220000000800 */
[----:B------:R-:W-:Y:S01]  /*fe50*/  IMAD.MOV.U32 R2, RZ, RZ, R12 ;  /* 0x000000ffff027224 */ /* 0x000fe200078e000c */
[----:B------:R-:W-:-:S03]  /*fe60*/  ISETP.NE.AND.EX P0, PT, RZ, UR15, PT, P0 ;  /* 0x0000000fff007c0c */ /* 0x000fc6000bf05300 */
[----:B------:R-:W-:Y:S01]  /*fe70*/  IMAD.WIDE.U32 R2, R5, UR8, R2 ;  /* 0x0000000805027c25 */ /* 0x000fe2000f8e0002 */
[----:B------:R-:W-:-:S03]  /*fe80*/  ULDC UR8, c[0x0][0x150] ;  /* 0x0000540000087ab9 */ /* 0x000fc60000000800 */
[----:B------:R-:W-:Y:S02]  /*fe90*/  IMAD R5, R5, UR9, R4 ;  /* 0x0000000905057c24 */ /* 0x000fe4000f8e0204 */
[----:B------:R-:W-:Y:S01]  /*fea0*/  FMUL R4, R7, UR8 ;  /* 0x0000000807047c20 */ /* 0x000fe20008400000 */
[----:B------:R-:W-:Y:S01]  /*feb0*/  ULDC UR8, c[0x0][0x618] ;  /* 0x0001860000087ab9 */ /* 0x000fe20000000800 */
[----:B------:R-:W-:Y:S01]  /*fec0*/  ULDC UR9, c[0x0][0x154] ;  /* 0x0000550000097ab9 */ /* 0x000fe20000000800 */
[----:B------:R-:W-:-:S03]  /*fed0*/  IMAD.IADD R3, R3, 0x1, R5 ;  /* 0x0000000103037824 */ /* 0x000fc600078e0205 */
[----:B------:R-:W3:Y:S02]  /*fee0*/  F2I.U32.TRUNC.NTZ R4, R4 ;  /* 0x0000000400047305 */ /* 0x000ee4000020f000 */
[----:B------:R-:W-:Y:S02]  /*fef0*/  SHF.R.U64 R7, R2, UR8, R3 ;  /* 0x0000000802077c19 */ /* 0x000fe40008001203 */
[----:B-1----:R-:W-:-:S05]  /*ff00*/  I2FP.F32.U32 R2, R10 ;  /* 0x0000000a00027245 */ /* 0x002fca0000201000 */
[----:B------:R-:W-:Y:S01]  /*ff10*/  FMUL R5, R2, UR9 ;  /* 0x0000000902057c20 */ /* 0x000fe20008400000 */
[----:B------:R-:W-:Y:S01]  /*ff20*/  SHF.R.U32.HI R2, RZ, UR8, R3 ;  /* 0x00000008ff027c19 */ /* 0x000fe20008011603 */
[----:B------:R-:W-:Y:S02]  /*ff30*/  ULDC UR8, c[0x0][0x658] ;  /* 0x0001960000087ab9 */ /* 0x000fe40000000800 */
[----:B------:R1:W4:Y:S01]  /*ff40*/  F2I.U32.TRUNC.NTZ R15, R5 ;  /* 0x00000005000f7305 */ /* 0x000322000020f000 */
[--C-:B------:R-:W-:Y:S02]  /*ff50*/  SHF.R.U64 R14, R7, UR10, R2.reuse ;  /* 0x0000000a070e7c19 */ /* 0x100fe40008001202 */
[----:B------:R-:W-:Y:S01]  /*ff60*/  SHF.R.U32.HI R3, RZ, UR10, R2 ;  /* 0x0000000aff037c19 */ /* 0x000fe20008011602 */
[----:B---3--:R-:W-:-:S03]  /*ff70*/  IMAD.MOV R2, RZ, RZ, -R4 ;  /* 0x000000ffff027224 */ /* 0x008fc600078e0a04 */
[----:B------:R-:W-:Y:S01]  /*ff80*/  SHF.R.U64 R12, R14, UR8, R3 ;  /* 0x000000080e0c7c19 */ /* 0x000fe20008001203 */
[----:B--2---:R-:W-:Y:S01]  /*ff90*/  IMAD R17, R16, R2, R11 ;  /* 0x0000000210117224 */ /* 0x004fe200078e020b */
[----:B------:R-:W-:-:S03]  /*ffa0*/  SHF.R.U32.HI R4, RZ, UR8, R3 ;  /* 0x00000008ff047c19 */ /* 0x000fc60008011603 */
[----:B------:R-:W-:Y:S02]  /*ffb0*/  IMAD.MOV.U32 R2, RZ, RZ, R12 ;  /* 0x000000ffff027224 */ /* 0x000fe400078e000c */
[----:B------:R-:W-:Y:S01]  /*ffc0*/  IMAD.MOV.U32 R3, RZ, RZ, R4 ;  /* 0x000000ffff037224 */ /* 0x000fe200078e0004 */
[----:B-1--4-:R-:W-:Y:S06]  /*ffd0*/  @!P0 BRA `(.L_x_314) ;  /* 0x0000000000288947 */ /* 0x012fec0003800000 */
[----:B------:R-:W-:Y:S02]  /*ffe0*/  ULDC UR8, c[0x0][0x64c] ;  /* 0x0001930000087ab9 */ /* 0x000fe40000000800 */
[----:B------:R-:W-:-:S05]  /*fff0*/  IADD3 R3, P0, R12, UR8, RZ ;  /* 0x000000080c037c10 */ /* 0x000fca000ff1e0ff */
[----:B------:R-:W-:-:S04]  /*10000*/  IMAD.X R11, RZ, RZ, R4, P0 ;  /* 0x000000ffff0b7224 */ /* 0x000fc800000e0604 */
[----:B------:R-:W-:-:S04]  /*10010*/  IMAD.WIDE.U32 R4, R11, UR14, RZ ;  /* 0x0000000e0b047c25 */ /* 0x000fc8000f8e00ff */
[----:B------:R-:W-:-:S04]  /*10020*/  IMAD.WIDE.U32 R4, P0, R3, UR15, R4 ;  /* 0x0000000f03047c25 */ /* 0x000fc8000f800004 */
[----:B------:R-:W-:-:S04]  /*10030*/  IMAD.WIDE.U32 R2, R3, UR14, RZ ;  /* 0x0000000e03027c25 */ /* 0x000fc8000f8e00ff */
[----:B------:R-:W-:Y:S01]  /*10040*/  IMAD.MOV.U32 R2, RZ, RZ, R5 ;  /* 0x000000ffff027224 */ /* 0x000fe200078e0005 */
[----:B------:R-:W-:Y:S01]  /*10050*/  IADD3 RZ, P1, R3, R4, RZ ;  /* 0x0000000403ff7210 */ /* 0x000fe20007f3e0ff */
[----:B------:R-:W-:-:S04]  /*10060*/  IMAD.X R3, RZ, RZ, RZ, P0 ;  /* 0x000000ffff037224 */ /* 0x000fc800000e06ff */
[----:B------:R-:W-:-:S08]  /*10070*/  IMAD.WIDE.U32.X R2, R11, UR15, R2, P1 ;  /* 0x0000000f0b027c25 */ /* 0x000fd000088e0402 */
.L_x_314:
[----:B------:R-:W-:Y:S01]  /*10080*/  ULDC UR8, c[0x0][0x648] ;  /* 0x0001920000087ab9 */ /* 0x000fe20000000800 */
[----:B------:R-:W-:Y:S01]  /*10090*/  IMAD.MOV R15, RZ, RZ, -R15 ;  /* 0x000000ffff0f7224 */ /* 0x000fe200078e0a0f */
[----:B------:R-:W-:Y:S01]  /*100a0*/  SHF.R.U64 R3, R2, UR8, R3 ;  /* 0x0000000802037c19 */ /* 0x000fe20008001203 */
[----:B------:R-:W-:Y:S01]  /*100b0*/  ULDC UR8, c[0x0][0x638] ;  /* 0x00018e0000087ab9 */ /* 0x000fe20000000800 */
[----:B------:R-:W-:Y:S01]  /*100c0*/  LOP3.LUT R2, R14, UR18, RZ, 0xc0, !PT ;  /* 0x000000120e027c12 */ /* 0x000fe2000f8ec0ff */
[----:B0-----:R-:W-:Y:S01]  /*100d0*/  @P2 IMAD R17, R13, R15, R10 ;  /* 0x0000000f0d112224 */ /* 0x001fe200078e020a */
[----:B------:R-:W-:Y:S01]  /*100e0*/  LOP3.LUT R7, R7, UR4, RZ, 0xc0, !PT ;  /* 0x0000000407077c12 */ /* 0x000fe2000f8ec0ff */
[----:B------:R-:W-:Y:S01]  /*100f0*/  IMAD.MOV R5, RZ, RZ, -R3 ;  /* 0x000000ffff057224 */ /* 0x000fe200078e0a03 */
[----:B------:R-:W-:Y:S01]  /*10100*/  ULDC UR9, c[0x0][0x610] ;  /* 0x0001840000097ab9 */ /* 0x000fe20000000800 */
[----:B------:R-:W-:Y:S02]  /*10110*/  IMAD R2, R3, UR5, R2 ;  /* 0x0000000503027c24 */ /* 0x000fe4000f8e0202 */
[----:B------:R-:W-:Y:S01]  /*10120*/  IMAD R12, R5, UR8, R12 ;  /* 0x00000008050c7c24 */ /* 0x000fe2000f8e020c */
[----:B------:R-:W-:Y:S01]  /*10130*/  ULDC UR8, c[0x0][0x600] ;  /* 0x0001800000087ab9 */ /* 0x000fe20000000800 */
[----:B------:R-:W-:-:S02]  /*10140*/  IMAD R5, R2, UR9, R17 ;  /* 0x0000000902057c24 */ /* 0x000fc4000f8e0211 */
[----:B------:R-:W-:Y:S02]  /*10150*/  IMAD R12, R12, UR8, R7 ;  /* 0x000000080c0c7c24 */ /* 0x000fe4000f8e0207 */
[----:B------:R-:W-:-:S03]  /*10160*/  IMAD.MOV.U32 R2, RZ, RZ, 0x1 ;  /* 0x00000001ff027424 */ /* 0x000fc600078e00ff */
[----:B------:R-:W-:Y:S02]  /*10170*/  SEL R7, R12, R5, !P2 ;  /* 0x000000050c077207 */ /* 0x000fe40005000000 */
[----:B------:R-:W-:-:S07]  /*10180*/  SEL R5, R5, R12, !P2 ;  /* 0x0000000c05057207 */ /* 0x000fce0005000000 */
.L_x_312:
[----:B------:R-:W-:Y:S05]  /*10190*/  BSYNC B1 ;  /* 0x0000000000017941 */ /* 0x000fea0003800000 */
.L_x_311:
[----:B------:R-:W-:-:S13]  /*101a0*/  LOP3.LUT P0, RZ, R2, 0xff, RZ, 0xc0, !PT ;  /* 0x000000ff02ff7812 */ /* 0x000fda000780c0ff */
[----:B------:R-:W-:Y:S05]  /*101b0*/  @P0 BRA `(.L_x_315) ;  /* 0xfffffff400180947 */ /* 0x000fea000383ffff */
[----:B------:R-:W-:Y:S05]  /*101c0*/  BSYNC B0 ;  /* 0x0000000000007941 */ /* 0x000fea0003800000 */
.L_x_304:
[----:B------:R-:W-:-:S03]  /*101d0*/  UMOV UR8, 0xffffffff ;  /* 0xffffffff00087882 */ /* 0x000fc60000000000 */
[----:B------:R-:W-:Y:S05]  /*101e0*/  BRA.DIV UR8, `(.L_x_316) ;  /* 0x0000000e08207947 */ /* 0x000fea000b800000 */
[----:B------:R-:W-:-:S13]  /*101f0*/  ELECT P0, URZ, PT ;  /* 0x00000000003f782f */ /* 0x000fda0003800000 */
.L_x_344:
[----:B------:R-:W-:Y:S04]  /*10200*/  BSSY B0, `(.L_x_317) ;  /* 0x00000aa000007945 */ /* 0x000fe80003800000 */
[----:B------:R-:W-:Y:S05]  /*10210*/  @!P0 BRA `(.L_x_318) ;  /* 0x0000000800a08947 */ /* 0x000fea0003800000 */
[----:B------:R-:W-:-:S04]  /*10220*/  ULOP3.LUT UR8, UR13, 0x2, URZ, 0xfc, !UPT ;  /* 0x000000020d087892 */ /* 0x000fc8000f8efc3f */
[----:B------:R-:W-:-:S06]  /*10230*/  UISETP.NE.AND UP0, UPT, UR8, 0x3, UPT ;  /* 0x000000030800788c */ /* 0x000fcc000bf05270 */
[----:B------:R-:W-:-:S13]  /*10240*/  PLOP3.LUT P0, PT, PT, PT, UP0, 0x80, 0x0 ;  /* 0x000000000000781c */ /* 0x000fda0003f0f008 */
[----:B------:R-:W-:Y:S05]  /*10250*/  @!P0 BRA `(.L_x_319) ;  /* 0x0000000000048947 */ /* 0x000fea0003800000 */
[----:B------:R-:W-:Y:S01]  /*10260*/  BPT.TRAP 0x1 ;  /* 0x000000040000795c */ /* 0x000fe20000300000 */
.L_x_319:
[----:B------:R-:W0:Y:S01]  /*10270*/  S2R R3, SR_CgaCtaId ;  /* 0x0000000000037919 */ /* 0x000e220000008800 */
[----:B------:R-:W-:-:S04]  /*10280*/  MOV R2, 0x400 ;  /* 0x0000040000027802 */ /* 0x000fc80000000f00 */
[----:B0-----:R-:W-:Y:S02]  /*10290*/  LEA R3, R3, R2, 0x18 ;  /* 0x0000000203037211 */ /* 0x001fe400078ec0ff */
[----:B------:R-:W-:-:S03]  /*102a0*/  SHF.L.U32 R2, R0, 0x1f, RZ ;  /* 0x0000001f00027819 */ /* 0x000fc600000006ff */
[----:B------:R-:W-:-:S04]  /*102b0*/  VIADD R3, R3, 0x90 ;  /* 0x0000009003037836 */ /* 0x000fc80000000000 */
[C---:B------:R-:W-:Y:S02]  /*102c0*/  IMAD R7, R8.reuse, 0x8, R3 ;  /* 0x0000000808077824 */ /* 0x040fe400078e0203 */
[----:B------:R-:W-:Y:S02]  /*102d0*/  VIADD R8, R8, 0x1 ;  /* 0x0000000108087836 */ /* 0x000fe40000000000 */
[----:B------:R-:W0:Y:S03]  /*102e0*/  SYNCS.PHASECHK.TRANS64.TRYWAIT P0, [R7+URZ], R2 ;  /* 0x00000002070075a7 */ /* 0x000e26000800017f */
[----:B------:R-:W-:-:S04]  /*102f0*/  ISETP.NE.AND P1, PT, R8, 0x12, PT ;  /* 0x000000120800780c */ /* 0x000fc80003f25270 */
[----:B------:R-:W-:Y:S02]  /*10300*/  SEL R5, RZ, 0x1, P1 ;  /* 0x00000001ff057807 */ /* 0x000fe40000800000 */
[----:B------:R-:W-:Y:S02]  /*10310*/  SEL R8, R8, RZ, P1 ;  /* 0x000000ff08087207 */ /* 0x000fe40000800000 */
[----:B------:R-:W-:-:S03]  /*10320*/  LOP3.LUT R5, R0, R5, RZ, 0x3c, !PT ;  /* 0x0000000500057212 */ /* 0x000fc600078e3cff */
[----:B------:R-:W-:Y:S01]  /*10330*/  IMAD R9, R8, 0x8, R3 ;  /* 0x0000000808097824 */ /* 0x000fe200078e0203 */
[----:B------:R-:W-:Y:S01]  /*10340*/  SHF.L.U32 R4, R5, 0x1f, RZ ;  /* 0x0000001f05047819 */ /* 0x000fe200000006ff */
[----:B0-----:R-:W-:Y:S06]  /*10350*/  @!P0 BRA `(.L_x_320) ;  /* 0x0000000800e48947 */ /* 0x001fec0003800000 */
.L_x_345:
[----:B------:R-:W1:Y:S01]  /*10360*/  SYNCS.PHASECHK.TRANS64.TRYWAIT P0, [R9+URZ], R4 ;  /* 0x00000004090075a7 */ /* 0x000e62000800017f */
[----:B------:R-:W-:-:S05]  /*10370*/  VIADD R0, R8, 0x1 ;  /* 0x0000000108007836 */ /* 0x000fca0000000000 */
[----:B------:R-:W-:-:S04]  /*10380*/  ISETP.NE.AND P1, PT, R0, 0x12, PT ;  /* 0x000000120000780c */ /* 0x000fc80003f25270 */
[----:B0-----:R-:W-:Y:S02]  /*10390*/  SEL R2, RZ, 0x1, P1 ;  /* 0x00000001ff027807 */ /* 0x001fe40000800000 */
[----:B------:R-:W-:Y:S02]  /*103a0*/  SEL R0, R0, RZ, P1 ;  /* 0x000000ff00007207 */ /* 0x000fe40000800000 */
[----:B------:R-:W-:-:S03]  /*103b0*/  LOP3.LUT R7, R5, R2, RZ, 0x3c, !PT ;  /* 0x0000000205077212 */ /* 0x000fc600078e3cff */
[----:B------:R-:W-:Y:S01]  /*103c0*/  IMAD R6, R0, 0x8, R3 ;  /* 0x0000000800067824 */ /* 0x000fe200078e0203 */
[----:B------:R-:W-:Y:S01]  /*103d0*/  SHF.L.U32 R5, R7, 0x1f, RZ ;  /* 0x0000001f07057819 */ /* 0x000fe200000006ff */
[----:B-1----:R-:W-:Y:S06]  /*103e0*/  @!P0 BRA `(.L_x_321) ;  /* 0x0000000800d48947 */ /* 0x002fec0003800000 */
.L_x_346:
[----:B------:R-:W1:Y:S01]  /*103f0*/  SYNCS.PHASECHK.TRANS64.TRYWAIT P0, [R6+URZ], R5 ;  /* 0x00000005060075a7 */ /* 0x000e62000800017f */
[----:B------:R-:W-:-:S05]  /*10400*/  VIADD R0, R0, 0x1 ;  /* 0x0000000100007836 */ /* 0x000fca0000000000 */
[----:B------:R-:W-:-:S04]  /*10410*/  ISETP.NE.AND P1, PT, R0, 0x12, PT ;  /* 0x000000120000780c */ /* 0x000fc80003f25270 */
[----:B------:R-:W-:Y:S02]  /*10420*/  SEL R2, RZ, 0x1, P1 ;  /* 0x00000001ff027807 */ /* 0x000fe40000800000 */
[----:B------:R-:W-:Y:S02]  /*10430*/  SEL R0, R0, RZ, P1 ;  /* 0x000000ff00007207 */ /* 0x000fe40000800000 */
[----:B------:R-:W-:-:S03]  /*10440*/  LOP3.LUT R7, R7, R2, RZ, 0x3c, !PT ;  /* 0x0000000207077212 */ /* 0x000fc600078e3cff */
[----:B0-----:R-:W-:Y:S01]  /*10450*/  IMAD R9, R0, 0x8, R3 ;  /* 0x0000000800097824 */ /* 0x001fe200078e0203 */
[----:B------:R-:W-:Y:S01]  /*10460*/  SHF.L.U32 R4, R7, 0x1f, RZ ;  /* 0x0000001f07047819 */ /* 0x000fe200000006ff */
[----:B-1----:R-:W-:Y:S06]  /*10470*/  @!P0 BRA `(.L_x_322) ;  /* 0x0000000800c48947 */ /* 0x002fec0003800000 */
.L_x_347:
        /* <DEDUP_REMOVED lines=9> */
.L_x_348:
        /* <DEDUP_REMOVED lines=9> */
.L_x_349:
        /* <DEDUP_REMOVED lines=9> */
.L_x_350:
        /* <DEDUP_REMOVED lines=9> */
.L_x_351:
        /* <DEDUP_REMOVED lines=9> */
.L_x_352:
        /* <DEDUP_REMOVED lines=9> */
.L_x_353:
        /* <DEDUP_REMOVED lines=9> */
.L_x_354:
        /* <DEDUP_REMOVED lines=9> */
.L_x_355:
        /* <DEDUP_REMOVED lines=9> */
.L_x_356:
        /* <DEDUP_REMOVED lines=9> */
.L_x_357:
        /* <DEDUP_REMOVED lines=9> */
.L_x_358:
        /* <DEDUP_REMOVED lines=9> */
.L_x_359:
        /* <DEDUP_REMOVED lines=9> */
.L_x_360:
[----:B------:R-:W1:Y:S01]  /*10bd0*/  SYNCS.PHASECHK.TRANS64.TRYWAIT P0, [R6+URZ], R5 ;  /* 0x00000005060075a7 */ /* 0x000e62000800017f */
[----:B------:R-:W-:-:S05]  /*10be0*/  VIADD R0, R0, 0x1 ;  /* 0x0000000100007836 */ /* 0x000fca0000000000 */
[----:B------:R-:W-:-:S04]  /*10bf0*/  ISETP.NE.AND P1, PT, R0, 0x12, PT ;  /* 0x000000120000780c */ /* 0x000fc80003f25270 */
[----:B------:R-:W-:Y:S02]  /*10c00*/  SEL R2, RZ, 0x1, P1 ;  /* 0x00000001ff027807 */ /* 0x000fe40000800000 */
[----:B------:R-:W-:Y:S02]  /*10c10*/  SEL R0, R0, RZ, P1 ;  /* 0x000000ff00007207 */ /* 0x000fe40000800000 */
[----:B------:R-:W-:Y:S01]  /*10c20*/  LOP3.LUT R2, R7, R2, RZ, 0x3c, !PT ;  /* 0x0000000207027212 */ /* 0x000fe200078e3cff */
[----:B-1----:R-:W-:Y:S06]  /*10c30*/  @!P0 BRA `(.L_x_336) ;  /* 0x0000000400ec8947 */ /* 0x002fec0003800000 */
.L_x_361:
[----:B------:R-:W-:Y:S01]  /*10c40*/  IMAD R3, R0, 0x8, R3 ;  /* 0x0000000800037824 */ /* 0x000fe200078e0203 */
[----:B------:R-:W-:-:S07]  /*10c50*/  SHF.L.U32 R0, R2, 0x1f, RZ ;  /* 0x0000001f02007819 */ /* 0x000fce00000006ff */
.L_x_337:
[----:B--2---:R2:W3:Y:S02]  /*10c60*/  SYNCS.PHASECHK.TRANS64.TRYWAIT P0, [R3+URZ], R0 ;  /* 0x00000000030075a7 */ /* 0x0044e4000800017f */
[----:B---3--:R-:W-:Y:S05]  /*10c70*/  @!P0 NANOSLEEP.SYNCS 0x989680 ;  /* 0x009896800000895d */ /* 0x008fea0003900000 */
[----:B------:R-:W3:Y:S02]  /*10c80*/  @!P0 SYNCS.PHASECHK.TRANS64 P0, [R3+URZ], R0 ;  /* 0x00000000030085a7 */ /* 0x000ee4000800007f */
[----:B---3--:R-:W-:Y:S05]  /*10c90*/  @!P0 BRA `(.L_x_337) ;  /* 0xfffffffc00f08947 */ /* 0x008fea000383ffff */
.L_x_318:
[----:B------:R-:W-:Y:S05]  /*10ca0*/  BSYNC B0 ;  /* 0x0000000000007941 */ /* 0x000fea0003800000 */
.L_x_317:
[----:B------:R-:W-:Y:S05]  /*10cb0*/  EXIT ;  /* 0x000000000000794d */ /* 0x000fea0003800000 */
.L_x_22:
[----:B-1----:R-:W-:-:S04]  /*10cc0*/  IMAD.U32 R3, RZ, RZ, UR6 ;  /* 0x00000006ff037e24 */ /* 0x002fc8000f8e00ff */
[----:B------:R1:W2:Y:S03]  /*10cd0*/  SYNCS.PHASECHK.TRANS64.TRYWAIT P0, [R3+URZ], R0 ;  /* 0x00000000030075a7 */ /* 0x0002a6000800017f */
[----:B--2---:R-:W-:Y:S05]  /*10ce0*/  @!P0 NANOSLEEP.SYNCS 0x989680 ;  /* 0x009896800000895d */ /* 0x004fea0003900000 */
[----:B------:R-:W2:Y:S02]  /*10cf0*/  @!P0 SYNCS.PHASECHK.TRANS64 P0, [R3+URZ], R0 ;  /* 0x00000000030085a7 */ /* 0x000ea4000800007f */
[----:B--2---:R-:W-:Y:S05]  /*10d00*/  @!P0 BRA `(.L_x_22) ;  /* 0xfffffffc00ec8947 */ /* 0x004fea000383ffff */
[----:B------:R-:W-:Y:S05]  /*10d10*/  BRA `(.L_x_21) ;  /* 0xffffff1000c07947 */ /* 0x000fea000383ffff */
.L_x_28:
[----:B-----5:R1:W-:Y:S02]  /*10d20*/  STL [R1+0x90], R0 ;  /* 0x0000900001007387 */ /* 0x0203e40000100800 */
[----:B-1----:R-:W-:-:S04]  /*10d30*/  IMAD.U32 R0, RZ, RZ, UR9 ;  /* 0x00000009ff007e24 */ /* 0x002fc8000f8e00ff */
[----:B------:R1:W3:Y:S03]  /*10d40*/  SYNCS.PHASECHK.TRANS64.TRYWAIT P0, [R0+URZ], R229 ;  /* 0x000000e5000075a7 */ /* 0x0002e6000800017f */
[----:B---3--:R-:W-:Y:S05]  /*10d50*/  @!P0 NANOSLEEP.SYNCS 0x989680 ;  /* 0x009896800000895d */ /* 0x008fea0003900000 */
[----:B------:R1:W3:Y:S02]  /*10d60*/  @!P0 SYNCS.PHASECHK.TRANS64 P0, [R0+URZ], R229 ;  /* 0x000000e5000085a7 */ /* 0x0002e4000800007f */
[----:B-1----:R1:W5:Y:S02]  /*10d70*/  LDL.LU R0, [R1+0x90] ;  /* 0x0000900001007983 */ /* 0x0023640000300800 */
[----:B-1-3--:R-:W-:Y:S05]  /*10d80*/  @!P0 BRA `(.L_x_28) ;  /* 0xfffffffc00e48947 */ /* 0x00afea000383ffff */
[----:B------:R-:W-:Y:S05]  /*10d90*/  BRA `(.L_x_27) ;  /* 0xffffff2400207947 */ /* 0x000fea000383ffff */
.L_x_305:
[----:B------:R-:W-:Y:S01]  /*10da0*/  BSSY B1, `(.L_x_338) ;  /* 0x0000006000017945 */ /* 0x000fe20003800000 */
[----:B------:R-:W-:-:S07]  /*10db0*/  IMAD.MOV.U32 R2, RZ, RZ, -0x1 ;  /* 0xffffffffff027424 */ /* 0x000fce00078e00ff */
[----:B------:R-:W-:Y:S05]  /*10dc0*/  WARPSYNC.COLLECTIVE R2, `(.L_x_339) ;  /* 0x00000000020c7348 */ /* 0x000fea0003c00000 */
[----:B------:R-:W-:Y:S02]  /*10dd0*/  ELECT P0, UR62, PT ;  /* 0x00000000003e782f */ /* 0x000fe40003800000 */
[----:B------:R-:W-:Y:S01]  /*10de0*/  MOV R2, UR62 ;  /* 0x0000003e00027c02 */ /* 0x000fe20008000f00 */
[----:B------:R-:W-:Y:S10]  /*10df0*/  ENDCOLLECTIVE ;  /* 0x000000000000791b */ /* 0x000ff40003800000 */
.L_x_339:
[----:B------:R-:W-:Y:S05]  /*10e00*/  BSYNC B1 ;  /* 0x0000000000017941 */ /* 0x000fea0003800000 */
.L_x_338:
[----:B------:R-:W-:Y:S05]  /*10e10*/  BRA `(.L_x_340) ;  /* 0xffffffe8000c7947 */ /* 0x000fea000383ffff */
.L_x_308:
[----:B0-----:R0:W2:Y:S02]  /*10e20*/  SYNCS.PHASECHK.TRANS64.TRYWAIT P0, [R11+URZ+0x90], R4 ;  /* 0x000090040b0075a7 */ /* 0x0010a4000800017f */
[----:B--2---:R-:W-:Y:S05]  /*10e30*/  @!P0 NANOSLEEP.SYNCS 0x989680 ;  /* 0x009896800000895d */ /* 0x004fea0003900000 */
[----:B------:R-:W2:Y:S02]  /*10e40*/  @!P0 SYNCS.PHASECHK.TRANS64 P0, [R11+URZ+0x90], R4 ;  /* 0x000090040b0085a7 */ /* 0x000ea4000800007f */
[----:B--2---:R-:W-:Y:S05]  /*10e50*/  @!P0 BRA `(.L_x_308) ;  /* 0xfffffffc00f08947 */ /* 0x004fea000383ffff */
[----:B------:R-:W-:Y:S05]  /*10e60*/  BRA `(.L_x_341) ;  /* 0xffffffe8004c7947 */ /* 0x000fea000383ffff */
.L_x_316:
[----:B------:R-:W-:Y:S01]  /*10e70*/  BSSY B0, `(.L_x_342) ;  /* 0x0000006000007945 */ /* 0x000fe20003800000 */
[----:B------:R-:W-:-:S07]  /*10e80*/  IMAD.MOV.U32 R2, RZ, RZ, -0x1 ;  /* 0xffffffffff027424 */ /* 0x000fce00078e00ff */
[----:B------:R-:W-:Y:S05]  /*10e90*/  WARPSYNC.COLLECTIVE R2, `(.L_x_343) ;  /* 0x00000000020c7348 */ /* 0x000fea0003c00000 */
[----:B------:R-:W-:Y:S02]  /*10ea0*/  ELECT P0, UR62, PT ;  /* 0x00000000003e782f */ /* 0x000fe40003800000 */
[----:B------:R-:W-:Y:S01]  /*10eb0*/  MOV R2, UR62 ;  /* 0x0000003e00027c02 */ /* 0x000fe20008000f00 */
[----:B------:R-:W-:Y:S10]  /*10ec0*/  ENDCOLLECTIVE ;  /* 0x000000000000791b */ /* 0x000ff40003800000 */
.L_x_343:
[----:B------:R-:W-:Y:S05]  /*10ed0*/  BSYNC B0 ;  /* 0x0000000000007941 */ /* 0x000fea0003800000 */
.L_x_342:
[----:B------:R-:W-:Y:S05]  /*10ee0*/  BRA `(.L_x_344) ;  /* 0xfffffff000c47947 */ /* 0x000fea000383ffff */
.L_x_320:
[----:B0-----:R0:W1:Y:S02]  /*10ef0*/  SYNCS.PHASECHK.TRANS64.TRYWAIT P0, [R7+URZ], R2 ;  /* 0x00000002070075a7 */ /* 0x001064000800017f */
[----:B-1----:R-:W-:Y:S05]  /*10f00*/  @!P0 NANOSLEEP.SYNCS 0x989680 ;  /* 0x009896800000895d */ /* 0x002fea0003900000 */
[----:B------:R-:W1:Y:S02]  /*10f10*/  @!P0 SYNCS.PHASECHK.TRANS64 P0, [R7+URZ], R2 ;  /* 0x00000002070085a7 */ /* 0x000e64000800007f */
[----:B-1----:R-:W-:Y:S05]  /*10f20*/  @!P0 BRA `(.L_x_320) ;  /* 0xfffffffc00f08947 */ /* 0x002fea000383ffff */
[----:B------:R-:W-:Y:S05]  /*10f30*/  BRA `(.L_x_345) ;  /* 0xfffffff400087947 */ /* 0x000fea000383ffff */
.L_x_321:
[----:B0-----:R0:W1:Y:S02]  /*10f40*/  SYNCS.PHASECHK.TRANS64.TRYWAIT P0, [R9+URZ], R4 ;  /* 0x00000004090075a7 */ /* 0x001064000800017f */
[----:B-1----:R-:W-:Y:S05]  /*10f50*/  @!P0 NANOSLEEP.SYNCS 0x989680 ;  /* 0x009896800000895d */ /* 0x002fea0003900000 */
[----:B------:R-:W1:Y:S02]  /*10f60*/  @!P0 SYNCS.PHASECHK.TRANS64 P0, [R9+URZ], R4 ;  /* 0x00000004090085a7 */ /* 0x000e64000800007f */
[----:B-1----:R-:W-:Y:S05]  /*10f70*/  @!P0 BRA `(.L_x_321) ;  /* 0xfffffffc00f08947 */ /* 0x002fea000383ffff */
[----:B------:R-:W-:Y:S05]  /*10f80*/  BRA `(.L_x_346) ;  /* 0xfffffff400187947 */ /* 0x000fea000383ffff */
.L_x_322:
[----:B0-----:R0:W1:Y:S02]  /*10f90*/  SYNCS.PHASECHK.TRANS64.TRYWAIT P0, [R6+URZ], R5 ;  /* 0x00000005060075a7 */ /* 0x001064000800017f */
[----:B-1----:R-:W-:Y:S05]  /*10fa0*/  @!P0 NANOSLEEP.SYNCS 0x989680 ;  /* 0x009896800000895d */ /* 0x002fea0003900000 */
[----:B------:R-:W1:Y:S02]  /*10fb0*/  @!P0 SYNCS.PHASECHK.TRANS64 P0, [R6+URZ], R5 ;  /* 0x00000005060085a7 */ /* 0x000e64000800007f */
[----:B-1----:R-:W-:Y:S05]  /*10fc0*/  @!P0 BRA `(.L_x_322) ;  /* 0xfffffffc00f08947 */ /* 0x002fea000383ffff */
[----:B------:R-:W-:Y:S05]  /*10fd0*/  BRA `(.L_x_347) ;  /* 0xfffffff400287947 */ /* 0x000fea000383ffff */
.L_x_323:
[----:B0-----:R0:W1:Y:S02]  /*10fe0*/  SYNCS.PHASECHK.TRANS64.TRYWAIT P0, [R9+URZ], R4 ;  /* 0x00000004090075a7 */ /* 0x001064000800017f */
[----:B-1----:R-:W-:Y:S05]  /*10ff0*/  @!P0 NANOSLEEP.SYNCS 0x989680 ;  /* 0x009896800000895d */ /* 0x002fea0003900000 */
[----:B------:R-:W1:Y:S02]  /*11000*/  @!P0 SYNCS.PHASECHK.TRANS64 P0, [R9+URZ], R4 ;  /* 0x00000004090085a7 */ /* 0x000e64000800007f */
[----:B-1----:R-:W-:Y:S05]  /*11010*/  @!P0 BRA `(.L_x_323) ;  /* 0xfffffffc00f08947 */ /* 0x002fea000383ffff */
[----:B------:R-:W-:Y:S05]  /*11020*/  BRA `(.L_x_348) ;  /* 0xfffffff400387947 */ /* 0x000fea000383ffff */
.L_x_324:
[----:B0-----:R0:W1:Y:S02]  /*11030*/  SYNCS.PHASECHK.TRANS64.TRYWAIT P0, [R6+URZ], R5 ;  /* 0x00000005060075a7 */ /* 0x001064000800017f */
[----:B-1----:R-:W-:Y:S05]  /*11040*/  @!P0 NANOSLEEP.SYNCS 0x989680 ;  /* 0x009896800000895d */ /* 0x002fea0003900000 */
[----:B------:R-:W1:Y:S02]  /*11050*/  @!P0 SYNCS.PHASECHK.TRANS64 P0, [R6+URZ], R5 ;  /* 0x00000005060085a7 */ /* 0x000e64000800007f */
[----:B-1----:R-:W-:Y:S05]  /*11060*/  @!P0 BRA `(.L_x_324) ;  /* 0xfffffffc00f08947 */ /* 0x002fea000383ffff */
[----:B------:R-:W-:Y:S05]  /*11070*/  BRA `(.L_x_349) ;  /* 0xfffffff400487947 */ /* 0x000fea000383ffff */
.L_x_325:
[----:B0-----:R0:W1:Y:S02]  /*11080*/  SYNCS.PHASECHK.TRANS64.TRYWAIT P0, [R9+URZ], R4 ;  /* 0x00000004090075a7 */ /* 0x001064000800017f */
[----:B-1----:R-:W-:Y:S05]  /*11090*/  @!P0 NANOSLEEP.SYNCS 0x989680 ;  /* 0x009896800000895d */ /* 0x002fea0003900000 */
[----:B------:R-:W1:Y:S02]  /*110a0*/  @!P0 SYNCS.PHASECHK.TRANS64 P0, [R9+URZ], R4 ;  /* 0x00000004090085a7 */ /* 0x000e64000800007f */
[----:B-1----:R-:W-:Y:S05]  /*110b0*/  @!P0 BRA `(.L_x_325) ;  /* 0xfffffffc00f08947 */ /* 0x002fea000383ffff */
[----:B------:R-:W-:Y:S05]  /*110c0*/  BRA `(.L_x_350) ;  /* 0xfffffff400587947 */ /* 0x000fea000383ffff */
.L_x_326:
[----:B0-----:R0:W1:Y:S02]  /*110d0*/  SYNCS.PHASECHK.TRANS64.TRYWAIT P0, [R6+URZ], R5 ;  /* 0x00000005060075a7 */ /* 0x001064000800017f */
[----:B-1----:R-:W-:Y:S05]  /*110e0*/  @!P0 NANOSLEEP.SYNCS 0x989680 ;  /* 0x009896800000895d */ /* 0x002fea0003900000 */
[----:B------:R-:W1:Y:S02]  /*110f0*/  @!P0 SYNCS.PHASECHK.TRANS64 P0, [R6+URZ], R5 ;  /* 0x00000005060085a7 */ /* 0x000e64000800007f */
[----:B-1----:R-:W-:Y:S05]  /*11100*/  @!P0 BRA `(.L_x_326) ;  /* 0xfffffffc00f08947 */ /* 0x002fea000383ffff */
[----:B------:R-:W-:Y:S05]  /*11110*/  BRA `(.L_x_351) ;  /* 0xfffffff400687947 */ /* 0x000fea000383ffff */
.L_x_327:
[----:B0-----:R0:W1:Y:S02]  /*11120*/  SYNCS.PHASECHK.TRANS64.TRYWAIT P0, [R9+URZ], R4 ;  /* 0x00000004090075a7 */ /* 0x001064000800017f */
[----:B-1----:R-:W-:Y:S05]  /*11130*/  @!P0 NANOSLEEP.SYNCS 0x989680 ;  /* 0x009896800000895d */ /* 0x002fea0003900000 */
[----:B------:R-:W1:Y:S02]  /*11140*/  @!P0 SYNCS.PHASECHK.TRANS64 P0, [R9+URZ], R4 ;  /* 0x00000004090085a7 */ /* 0x000e64000800007f */
[----:B-1----:R-:W-:Y:S05]  /*11150*/  @!P0 BRA `(.L_x_327) ;  /* 0xfffffffc00f08947 */ /* 0x002fea000383ffff */
[----:B------:R-:W-:Y:S05]  /*11160*/  BRA `(.L_x_352) ;  /* 0xfffffff400787947 */ /* 0x000fea000383ffff */
.L_x_328:
[----:B0-----:R0:W1:Y:S02]  /*11170*/  SYNCS.PHASECHK.TRANS64.TRYWAIT P0, [R6+URZ], R5 ;  /* 0x00000005060075a7 */ /* 0x001064000800017f */
[----:B-1----:R-:W-:Y:S05]  /*11180*/  @!P0 NANOSLEEP.SYNCS 0x989680 ;  /* 0x009896800000895d */ /* 0x002fea0003900000 */
[----:B------:R-:W1:Y:S02]  /*11190*/  @!P0 SYNCS.PHASECHK.TRANS64 P0, [R6+URZ], R5 ;  /* 0x00000005060085a7 */ /* 0x000e64000800007f */
[----:B-1----:R-:W-:Y:S05]  /*111a0*/  @!P0 BRA `(.L_x_328) ;  /* 0xfffffffc00f08947 */ /* 0x002fea000383ffff */
[----:B------:R-:W-:Y:S05]  /*111b0*/  BRA `(.L_x_353) ;  /* 0xfffffff400887947 */ /* 0x000fea000383ffff */
.L_x_329:
[----:B0-----:R0:W1:Y:S02]  /*111c0*/  SYNCS.PHASECHK.TRANS64.TRYWAIT P0, [R9+URZ], R4 ;  /* 0x00000004090075a7 */ /* 0x001064000800017f */
[----:B-1----:R-:W-:Y:S05]  /*111d0*/  @!P0 NANOSLEEP.SYNCS 0x989680 ;  /* 0x009896800000895d */ /* 0x002fea0003900000 */
[----:B------:R-:W1:Y:S02]  /*111e0*/  @!P0 SYNCS.PHASECHK.TRANS64 P0, [R9+URZ], R4 ;  /* 0x00000004090085a7 */ /* 0x000e64000800007f */
[----:B-1----:R-:W-:Y:S05]  /*111f0*/  @!P0 BRA `(.L_x_329) ;  /* 0xfffffffc00f08947 */ /* 0x002fea000383ffff */
[----:B------:R-:W-:Y:S05]  /*11200*/  BRA `(.L_x_354) ;  /* 0xfffffff400987947 */ /* 0x000fea000383ffff */
.L_x_330:
[----:B0-----:R0:W1:Y:S02]  /*11210*/  SYNCS.PHASECHK.TRANS64.TRYWAIT P0, [R6+URZ], R5 ;  /* 0x00000005060075a7 */ /* 0x001064000800017f */
[----:B-1----:R-:W-:Y:S05]  /*11220*/  @!P0 NANOSLEEP.SYNCS 0x989680 ;  /* 0x009896800000895d */ /* 0x002fea0003900000 */
[----:B------:R-:W1:Y:S02]  /*11230*/  @!P0 SYNCS.PHASECHK.TRANS64 P0, [R6+URZ], R5 ;  /* 0x00000005060085a7 */ /* 0x000e64000800007f */
[----:B-1----:R-:W-:Y:S05]  /*11240*/  @!P0 BRA `(.L_x_330) ;  /* 0xfffffffc00f08947 */ /* 0x002fea000383ffff */
[----:B------:R-:W-:Y:S05]  /*11250*/  BRA `(.L_x_355) ;  /* 0xfffffff400a87947 */ /* 0x000fea000383ffff */
.L_x_331:
[----:B0-----:R0:W1:Y:S02]  /*11260*/  SYNCS.PHASECHK.TRANS64.TRYWAIT P0, [R9+URZ], R4 ;  /* 0x00000004090075a7 */ /* 0x001064000800017f */
[----:B-1----:R-:W-:Y:S05]  /*11270*/  @!P0 NANOSLEEP.SYNCS 0x989680 ;  /* 0x009896800000895d */ /* 0x002fea0003900000 */
[----:B------:R-:W1:Y:S02]  /*11280*/  @!P0 SYNCS.PHASECHK.TRANS64 P0, [R9+URZ], R4 ;  /* 0x00000004090085a7 */ /* 0x000e64000800007f */
[----:B-1----:R-:W-:Y:S05]  /*11290*/  @!P0 BRA `(.L_x_331) ;  /* 0xfffffffc00f08947 */ /* 0x002fea000383ffff */
[----:B------:R-:W-:Y:S05]  /*112a0*/  BRA `(.L_x_356) ;  /* 0xfffffff400b87947 */ /* 0x000fea000383ffff */
.L_x_332:
[----:B0-----:R0:W1:Y:S02]  /*112b0*/  SYNCS.PHASECHK.TRANS64.TRYWAIT P0, [R6+URZ], R5 ;  /* 0x00000005060075a7 */ /* 0x001064000800017f */
[----:B-1----:R-:W-:Y:S05]  /*112c0*/  @!P0 NANOSLEEP.SYNCS 0x989680 ;  /* 0x009896800000895d */ /* 0x002fea0003900000 */
[----:B------:R-:W1:Y:S02]  /*112d0*/  @!P0 SYNCS.PHASECHK.TRANS64 P0, [R6+URZ], R5 ;  /* 0x00000005060085a7 */ /* 0x000e64000800007f */
[----:B-1----:R-:W-:Y:S05]  /*112e0*/  @!P0 BRA `(.L_x_332) ;  /* 0xfffffffc00f08947 */ /* 0x002fea000383ffff */
[----:B------:R-:W-:Y:S05]  /*112f0*/  BRA `(.L_x_357) ;  /* 0xfffffff400c87947 */ /* 0x000fea000383ffff */
.L_x_333:
[----:B0-----:R0:W1:Y:S02]  /*11300*/  SYNCS.PHASECHK.TRANS64.TRYWAIT P0, [R9+URZ], R4 ;  /* 0x00000004090075a7 */ /* 0x001064000800017f */
[----:B-1----:R-:W-:Y:S05]  /*11310*/  @!P0 NANOSLEEP.SYNCS 0x989680 ;  /* 0x009896800000895d */ /* 0x002fea0003900000 */
[----:B------:R-:W1:Y:S02]  /*11320*/  @!P0 SYNCS.PHASECHK.TRANS64 P0, [R9+URZ], R4 ;  /* 0x00000004090085a7 */ /* 0x000e64000800007f */
[----:B-1----:R-:W-:Y:S05]  /*11330*/  @!P0 BRA `(.L_x_333) ;  /* 0xfffffffc00f08947 */ /* 0x002fea000383ffff */
[----:B------:R-:W-:Y:S05]  /*11340*/  BRA `(.L_x_358) ;  /* 0xfffffff400d87947 */ /* 0x000fea000383ffff */
.L_x_334:
[----:B0-----:R0:W1:Y:S02]  /*11350*/  SYNCS.PHASECHK.TRANS64.TRYWAIT P0, [R6+URZ], R5 ;  /* 0x00000005060075a7 */ /* 0x001064000800017f */
[----:B-1----:R-:W-:Y:S05]  /*11360*/  @!P0 NANOSLEEP.SYNCS 0x989680 ;  /* 0x009896800000895d */ /* 0x002fea0003900000 */
[----:B------:R-:W1:Y:S02]  /*11370*/  @!P0 SYNCS.PHASECHK.TRANS64 P0, [R6+URZ], R5 ;  /* 0x00000005060085a7 */ /* 0x000e64000800007f */
[----:B-1----:R-:W-:Y:S05]  /*11380*/  @!P0 BRA `(.L_x_334) ;  /* 0xfffffffc00f08947 */ /* 0x002fea000383ffff */
[----:B------:R-:W-:Y:S05]  /*11390*/  BRA `(.L_x_359) ;  /* 0xfffffff400e87947 */ /* 0x000fea000383ffff */
.L_x_335:
[----:B0-----:R0:W1:Y:S02]  /*113a0*/  SYNCS.PHASECHK.TRANS64.TRYWAIT P0, [R9+URZ], R4 ;  /* 0x00000004090075a7 */ /* 0x001064000800017f */
[----:B-1----:R-:W-:Y:S05]  /*113b0*/  @!P0 NANOSLEEP.SYNCS 0x989680 ;  /* 0x009896800000895d */ /* 0x002fea0003900000 */
[----:B------:R-:W1:Y:S02]  /*113c0*/  @!P0 SYNCS.PHASECHK.TRANS64 P0, [R9+URZ], R4 ;  /* 0x00000004090085a7 */ /* 0x000e64000800007f */
[----:B-1----:R-:W-:Y:S05]  /*113d0*/  @!P0 BRA `(.L_x_335) ;  /* 0xfffffffc00f08947 */ /* 0x002fea000383ffff */
[----:B------:R-:W-:Y:S05]  /*113e0*/  BRA `(.L_x_360) ;  /* 0xfffffff400f87947 */ /* 0x000fea000383ffff */
.L_x_336:
[----:B-1----:R1:W2:Y:S02]  /*113f0*/  SYNCS.PHASECHK.TRANS64.TRYWAIT P0, [R6+URZ], R5 ;  /* 0x00000005060075a7 */ /* 0x0022a4000800017f */
[----:B--2---:R-:W-:Y:S05]  /*11400*/  @!P0 NANOSLEEP.SYNCS 0x989680 ;  /* 0x009896800000895d */ /* 0x004fea0003900000 */
[----:B------:R-:W2:Y:S02]  /*11410*/  @!P0 SYNCS.PHASECHK.TRANS64 P0, [R6+URZ], R5 ;  /* 0x00000005060085a7 */ /* 0x000ea4000800007f */
[----:B--2---:R-:W-:Y:S05]  /*11420*/  @!P0 BRA `(.L_x_336) ;  /* 0xfffffffc00f08947 */ /* 0x004fea000383ffff */
[----:B------:R-:W-:Y:S05]  /*11430*/  BRA `(.L_x_361) ;  /* 0xfffffff800007947 */ /* 0x000fea000383ffff */
.L_x_362:
[----:B------:R-:W-:-:S00]  /*11440*/  BRA `(.L_x_362) ;  /* 0xfffffffc00fc7947 */ /* 0x000fc0000383ffff */
[----:B------:R-:W-:-:S00]  /*11450*/  NOP ;  /* 0x0000000000007918 */ /* 0x000fc00000000000 */
        /* <DEDUP_REMOVED lines=10> */
.L_x_363:


//--------------------- .nv.shared._ZN7cutlass13device_kernelINS_4gemm6kernel13GemmUniversalIN4cute5tupleIJiiiiEEENS1_10collective13CollectiveMmaINS1_37MainloopSm90TmaGmmaWarpSpecializedFP8ILi18ENS5_IJNS4_1CILi2EEESB_NSA_ILi1EEEEEENS1_35KernelTmaWarpSpecializedCooperativeEEENS5_IJNSA_ILi128EEENSA_ILi256EEENSA_ILi32EEEEEENS_12float_e4m3_tENS5_IJlSC_lEEESK_SL_NS4_8TiledMMAINS4_8MMA_AtomIJNS4_4SM904GMMA31MMA_64x256x32_F32E4M3E4M3_SS_TNILNSP_7ScaleInE1ELSR_1EEEEEENS4_6LayoutINS5_IJSB_SC_SC_EEENS5_IJSC_NSA_ILi0EEESW_EEEEENS5_IJNS4_10UnderscoreESZ_SZ_EEEEENS4_23SM90_TMA_LOAD_MULTICASTENS4_14ComposedLayoutINS4_7SwizzleILi1ELi4ELi3EEENS4_18smem_ptr_flag_bitsILi8EEENSU_INS5_IJNSA_ILi8EEESI_EEENS5_IJSI_SC_EEEEEEEvNS4_8identityES12_S1C_vS1D_EENS_8epilogue10collective6detail29Sm90TmaWarpSpecializedAdapterINS1G_15DefaultEpilogueISK_SL_SL_NS1F_6thread17LinearCombinationISK_Li1EffLNS1K_9ScaleType4KindE0ELNS_15FloatRoundStyleE2ESK_EENS1_15EpilogueDefaultEEEEEvvEEEEvNT_6ParamsE --------------------------
	.section	.nv.shared._ZN7cutlass13device_kernelINS_4gemm6kernel13GemmUniversalIN4cute5tupleIJiiiiEEENS1_10collective13CollectiveMmaINS1_37MainloopSm90TmaGmmaWarpSpecializedFP8ILi18ENS5_IJNS4_1CILi2EEESB_NSA_ILi1EEEEEENS1_35KernelTmaWarpSpecializedCooperativeEEENS5_IJNSA_ILi128EEENSA_ILi256EEENSA_ILi32EEEEEENS_12float_e4m3_tENS5_IJlSC_lEEESK_SL_NS4_8TiledMMAINS4_8MMA_AtomIJNS4_4SM904GMMA31MMA_64x256x32_F32E4M3E4M3_SS_TNILNSP_7ScaleInE1ELSR_1EEEEEENS4_6LayoutINS5_IJSB_SC_SC_EEENS5_IJSC_NSA_ILi0EEESW_EEEEENS5_IJNS4_10UnderscoreESZ_SZ_EEEEENS4_23SM90_TMA_LOAD_MULTICASTENS4_14ComposedLayoutINS4_7SwizzleILi1ELi4ELi3EEENS4_18smem_ptr_flag_bitsILi8EEENSU_INS5_IJNSA_ILi8EEESI_EEENS5_IJSI_SC_EEEEEEEvNS4_8identityES12_S1C_vS1D_EENS_8epilogue10collective6detail29Sm90TmaWarpSpecializedAdapterINS1G_15DefaultEpilogueISK_SL_SL_NS1F_6thread17LinearCombinationISK_Li1EffLNS1K_9ScaleType4KindE0ELNS_15FloatRoundStyleE2ESK_EENS1_15EpilogueDefaultEEEEEvvEEEEvNT_6ParamsE,"aw",@nobits
	.sectionflags	@""
	.align	16
	.zero		1024


//--------------------- .nv.shared.reserved.0     --------------------------
	.section	.nv.shared.reserved.0,"aw",@nobits
	.weak		__nv_reservedSMEM_offset_0_alias
	.size		__nv_reservedSMEM_offset_0_alias, 0, 0
	.other		__nv_reservedSMEM_offset_0_alias,@"STO_CUDA_RESERVED_SHARED STV_DEFAULT"
__nv_reservedSMEM_offset_0_alias:
	.zero		0


//--------------------- .nv.global                --------------------------
	.section	.nv.global,"aw",@nobits
.nv.global:
	.type		_ZN39_INTERNAL_9f97a397_4_k_cu_58b0da0f_50104cute1_E,@object
	.size		_ZN39_INTERNAL_9f97a397_4_k_cu_58b0da0f_50104cute1_E,(_ZN39_INTERNAL_9f97a397_4_k_cu_58b0da0f_50104cuda3std3__45__cpo6cbeginE - _ZN39_INTERNAL_9f97a397_4_k_cu_58b0da0f_50104cute1_E)
_ZN39_INTERNAL_9f97a397_4_k_cu_58b0da0f_50104cute1_E:
	.zero		1
	.type		_ZN39_INTERNAL_9f97a397_4_k_cu_58b0da0f_50104cuda3std3__45__cpo6cbeginE,@object
	.size		_ZN39_INTERNAL_9f97a397_4_k_cu_58b0da0f_50104cuda3std3__45__cpo6cbeginE,(_ZN39_INTERNAL_9f97a397_4_k_cu_58b0da0f_50104cuda3std3__48in_placeE - _ZN39_INTERNAL_9f97a397_4_k_cu_58b0da0f_50104cuda3std3__45__cpo6cbeginE)
_ZN39_INTERNAL_9f97a397_4_k_cu_58b0da0f_50104cuda3std3__45__cpo6cbeginE:
	.zero		1
	.type		_ZN39_INTERNAL_9f97a397_4_k_cu_58b0da0f_50104cuda3std3__48in_placeE,@object
	.size		_ZN39_INTERNAL_9f97a397_4_k_cu_58b0da0f_50104cuda3std3__48in_placeE,(_ZN39_INTERNAL_9f97a397_4_k_cu_58b0da0f_50104cuda3std6ranges3__45__cpo9iter_moveE - _ZN39_INTERNAL_9f97a397_4_k_cu_58b0da0f_50104cuda3std3__48in_placeE)
_ZN39_INTERNAL_9f97a397_4_k_cu_58b0da0f_50104cuda3std3__48in_placeE:
	.zero		1
	.type		_ZN39_INTERNAL_9f97a397_4_k_cu_58b0da0f_50104cuda3std6ranges3__45__cpo9iter_moveE,@object
	.size		_ZN39_INTERNAL_9f97a397_4_k_cu_58b0da0f_50104cuda3std6ranges3__45__cpo9iter_moveE,(_ZN39_INTERNAL_9f97a397_4_k_cu_58b0da0f_50104cuda3std3__45__cpo5beginE - _ZN39_INTERNAL_9f97a397_4_k_cu_58b0da0f_50104cuda3std6ranges3__45__cpo9iter_moveE)
_ZN39_INTERNAL_9f97a397_4_k_cu_58b0da0f_50104cuda3std6ranges3__45__cpo9iter_moveE:
	.zero		1
	.type		_ZN39_INTERNAL_9f97a397_4_k_cu_58b0da0f_50104cuda3std3__45__cpo5beginE,@object
	.size		_ZN39_INTERNAL_9f97a397_4_k_cu_58b0da0f_50104cuda3std3__45__cpo5beginE,(_ZN39_INTERNAL_9f97a397_4_k_cu_58b0da0f_50104cuda3std3__441_GLOBAL__N__9f97a397_4_k_cu_58b0da0f_50106ignoreE - _ZN39_INTERNAL_9f97a397_4_k_cu_58b0da0f_50104cuda3std3__45__cpo5beginE)
_ZN39_INTERNAL_9f97a397_4_k_cu_58b0da0f_50104cuda3std3__45__cpo5beginE:
	.zero		1
	.type		_ZN39_INTERNAL_9f97a397_4_k_cu_58b0da0f_50104cuda3std3__441_GLOBAL__N__9f97a397_4_k_cu_58b0da0f_50106ignoreE,@object
	.size		_ZN39_INTERNAL_9f97a397_4_k_cu_58b0da0f_50104cuda3std3__441_GLOBAL__N__9f97a397_4_k_cu_58b0da0f_50106ignoreE,(_ZN39_INTERNAL_9f97a397_4_k_cu_58b0da0f_50104cute7productE - _ZN39_INTERNAL_9f97a397_4_k_cu_58b0da0f_50104cuda3std3__441_GLOBAL__N__9f97a397_4_k_cu_58b0da0f_50106ignoreE)
_ZN39_INTERNAL_9f97a397_4_k_cu_58b0da0f_50104cuda3std3__441_GLOBAL__N__9f97a397_4_k_cu_58b0da0f_50106ignoreE:
	.zero		1
	.type		_ZN39_INTERNAL_9f97a397_4_k_cu_58b0da0f_50104cute7productE,@object
	.size		_ZN39_INTERNAL_9f97a397_4_k_cu_58b0da0f_50104cute7productE,(_ZN39_INTERNAL_9f97a397_4_k_cu_58b0da0f_50104cuda3std3__45__cpo3endE - _ZN39_INTERNAL_9f97a397_4_k_cu_58b0da0f_50104cute7productE)
_ZN39_INTERNAL_9f97a397_4_k_cu_58b0da0f_50104cute7productE:
	.zero		1
	.type		_ZN39_INTERNAL_9f97a397_4_k_cu_58b0da0f_50104cuda3std3__45__cpo3endE,@object
	.size		_ZN39_INTERNAL_9f97a397_4_k_cu_58b0da0f_50104cuda3std3__45__cpo3endE,(_ZN39_INTERNAL_9f97a397_4_k_cu_58b0da0f_50104cuda3std3__419piecewise_constructE - _ZN39_INTERNAL_9f97a397_4_k_cu_58b0da0f_50104cuda3std3__45__cpo3endE)
_ZN39_INTERNAL_9f97a397_4_k_cu_58b0da0f_50104cuda3std3__45__cpo3endE:
	.zero		1
	.type		_ZN39_INTERNAL_9f97a397_4_k_cu_58b0da0f_50104cuda3std3__419piecewise_constructE,@object
	.size		_ZN39_INTERNAL_9f97a397_4_k_cu_58b0da0f_50104cuda3std3__419piecewise_constructE,(_ZN39_INTERNAL_9f97a397_4_k_cu_58b0da0f_50104cuda3std3__45__cpo4cendE - _ZN39_INTERNAL_9f97a397_4_k_cu_58b0da0f_50104cuda3std3__419piecewise_constructE)
_ZN39_INTERNAL_9f97a397_4_k_cu_58b0da0f_50104cuda3std3__419piecewise_constructE:
	.zero		1
	.type		_ZN39_INTERNAL_9f97a397_4_k_cu_58b0da0f_50104cuda3std3__45__cpo4cendE,@object
	.size		_ZN39_INTERNAL_9f97a397_4_k_cu_58b0da0f_50104cuda3std3__45__cpo4cendE,(_ZN39_INTERNAL_9f97a397_4_k_cu_58b0da0f_50104cuda3std6ranges3__45__cpo4swapE - _ZN39_INTERNAL_9f97a397_4_k_cu_58b0da0f_50104cuda3std3__45__cpo4cendE)
_ZN39_INTERNAL_9f97a397_4_k_cu_58b0da0f_50104cuda3std3__45__cpo4cendE:
	.zero		1
	.type		_ZN39_INTERNAL_9f97a397_4_k_cu_58b0da0f_50104cuda3std6ranges3__45__cpo4swapE,@object
	.size		_ZN39_INTERNAL_9f97a397_4_k_cu_58b0da0f_50104cuda3std6ranges3__45__cpo4swapE,(.L_7 - _ZN39_INTERNAL_9f97a397_4_k_cu_58b0da0f_50104cuda3std6ranges3__45__cpo4swapE)
_ZN39_INTERNAL_9f97a397_4_k_cu_58b0da0f_50104cuda3std6ranges3__45__cpo4swapE:
	.zero		1
.L_7:


//--------------------- .nv.constant0._ZN7cutlass13device_kernelINS_4gemm6kernel13GemmUniversalIN4cute5tupleIJiiiiEEENS1_10collective13CollectiveMmaINS1_37MainloopSm90TmaGmmaWarpSpecializedFP8ILi18ENS5_IJNS4_1CILi2EEESB_NSA_ILi1EEEEEENS1_35KernelTmaWarpSpecializedCooperativeEEENS5_IJNSA_ILi128EEENSA_ILi256EEENSA_ILi32EEEEEENS_12float_e4m3_tENS5_IJlSC_lEEESK_SL_NS4_8TiledMMAINS4_8MMA_AtomIJNS4_4SM904GMMA31MMA_64x256x32_F32E4M3E4M3_SS_TNILNSP_7ScaleInE1ELSR_1EEEEEENS4_6LayoutINS5_IJSB_SC_SC_EEENS5_IJSC_NSA_ILi0EEESW_EEEEENS5_IJNS4_10UnderscoreESZ_SZ_EEEEENS4_23SM90_TMA_LOAD_MULTICASTENS4_14ComposedLayoutINS4_7SwizzleILi1ELi4ELi3EEENS4_18smem_ptr_flag_bitsILi8EEENSU_INS5_IJNSA_ILi8EEESI_EEENS5_IJSI_SC_EEEEEEEvNS4_8identityES12_S1C_vS1D_EENS_8epilogue10collective6detail29Sm90TmaWarpSpecializedAdapterINS1G_15DefaultEpilogueISK_SL_SL_NS1F_6thread17LinearCombinationISK_Li1EffLNS1K_9ScaleType4KindE0ELNS_15FloatRoundStyleE2ESK_EENS1_15EpilogueDefaultEEEEEvvEEEEvNT_6ParamsE --------------------------
	.section	.nv.constant0._ZN7cutlass13device_kernelINS_4gemm6kernel13GemmUniversalIN4cute5tupleIJiiiiEEENS1_10collective13CollectiveMmaINS1_37MainloopSm90TmaGmmaWarpSpecializedFP8ILi18ENS5_IJNS4_1CILi2EEESB_NSA_ILi1EEEEEENS1_35KernelTmaWarpSpecializedCooperativeEEENS5_IJNSA_ILi128EEENSA_ILi256EEENSA_ILi32EEEEEENS_12float_e4m3_tENS5_IJlSC_lEEESK_SL_NS4_8TiledMMAINS4_8MMA_AtomIJNS4_4SM904GMMA31MMA_64x256x32_F32E4M3E4M3_SS_TNILNSP_7ScaleInE1ELSR_1EEEEEENS4_6LayoutINS5_IJSB_SC_SC_EEENS5_IJSC_NSA_ILi0EEESW_EEEEENS5_IJNS4_10UnderscoreESZ_SZ_EEEEENS4_23SM90_TMA_LOAD_MULTICASTENS4_14ComposedLayoutINS4_7SwizzleILi1ELi4ELi3EEENS4_18smem_ptr_flag_bitsILi8EEENSU_INS5_IJNSA_ILi8EEESI_EEENS5_IJSI_SC_EEEEEEEvNS4_8identityES12_S1C_vS1D_EENS_8epilogue10collective6detail29Sm90TmaWarpSpecializedAdapterINS1G_15DefaultEpilogueISK_SL_SL_NS1F_6thread17LinearCombinationISK_Li1EffLNS1K_9ScaleType4KindE0ELNS_15FloatRoundStyleE2ESK_EENS1_15EpilogueDefaultEEEEEvvEEEEvNT_6ParamsE,"a",@progbits
	.sectionflags	@""
	.align	4
.nv.constant0._ZN7cutlass13device_kernelINS_4gemm6kernel13GemmUniversalIN4cute5tupleIJiiiiEEENS1_10collective13CollectiveMmaINS1_37MainloopSm90TmaGmmaWarpSpecializedFP8ILi18ENS5_IJNS4_1CILi2EEESB_NSA_ILi1EEEEEENS1_35KernelTmaWarpSpecializedCooperativeEEENS5_IJNSA_ILi128EEENSA_ILi256EEENSA_ILi32EEEEEENS_12float_e4m3_tENS5_IJlSC_lEEESK_SL_NS4_8TiledMMAINS4_8MMA_AtomIJNS4_4SM904GMMA31MMA_64x256x32_F32E4M3E4M3_SS_TNILNSP_7ScaleInE1ELSR_1EEEEEENS4_6LayoutINS5_IJSB_SC_SC_EEENS5_IJSC_NSA_ILi0EEESW_EEEEENS5_IJNS4_10UnderscoreESZ_SZ_EEEEENS4_23SM90_TMA_LOAD_MULTICASTENS4_14ComposedLayoutINS4_7SwizzleILi1ELi4ELi3EEENS4_18smem_ptr_flag_bitsILi8EEENSU_INS5_IJNSA_ILi8EEESI_EEENS5_IJSI_SC_EEEEEEEvNS4_8identityES12_S1C_vS1D_EENS_8epilogue10collective6detail29Sm90TmaWarpSpecializedAdapterINS1G_15DefaultEpilogueISK_SL_SL_NS1F_6thread17LinearCombinationISK_Li1EffLNS1K_9ScaleType4KindE0ELNS_15FloatRoundStyleE2ESK_EENS1_15EpilogueDefaultEEEEEvvEEEEvNT_6ParamsE:
	.zero		1664


//--------------------- SYMBOLS --------------------------

	.type		.nv.reservedSmem.offset0,@object
	.size		.nv.reservedSmem.offset0,0x4
